	.headerflags	@"EF_CUDA_TEXMODE_UNIFIED EF_CUDA_64BIT_ADDRESS EF_CUDA_ACCELERATORS EF_CUDA_SM90 EF_CUDA_VIRTUAL_SM(EF_CUDA_SM90)"
	.elftype	@"ET_EXEC"


//--------------------- .nv.info                  --------------------------
	.section	.nv.info,"",@"SHT_CUDA_INFO"
	.align	4


	//----- nvinfo : EIATTR_REGCOUNT
	.align		4
        /*0000*/ 	.byte	0x04, 0x2f
        /*0002*/ 	.short	(.L_3 - .L_2)
	.align		4
.L_2:
        /*0004*/ 	.word	index@(triton_poi_fused__native_batch_norm_legit_no_training__prelu_kernel_cat_32)
        /*0008*/ 	.word	0x0000004c


	//----- nvinfo : EIATTR_MIN_STACK_SIZE
	.align		4
.L_3:
        /*000c*/ 	.byte	0x04, 0x12
        /*000e*/ 	.short	(.L_5 - .L_4)
	.align		4
.L_4:
        /*0010*/ 	.word	index@(triton_poi_fused__native_batch_norm_legit_no_training__prelu_kernel_cat_32)
        /*0014*/ 	.word	0x00000000


	//----- nvinfo : EIATTR_FRAME_SIZE
	.align		4
.L_5:
        /*0018*/ 	.byte	0x04, 0x11
        /*001a*/ 	.short	(.L_7 - .L_6)
	.align		4
.L_6:
        /*001c*/ 	.word	index@(triton_poi_fused__native_batch_norm_legit_no_training__prelu_kernel_cat_32)
        /*0020*/ 	.word	0x00000000


	//----- nvinfo : EIATTR_MIN_STACK_SIZE
	.align		4
.L_7:
        /*0024*/ 	.byte	0x04, 0x12
        /*0026*/ 	.short	(.L_9 - .L_8)
	.align		4
.L_8:
        /*0028*/ 	.word	index@(triton_poi_fused__native_batch_norm_legit_no_training__prelu_kernel_cat_32)
        /*002c*/ 	.word	0x00000000
.L_9:


//--------------------- .nv.info.triton_poi_fused__native_batch_norm_legit_no_training__prelu_kernel_cat_32 --------------------------
	.section	.nv.info.triton_poi_fused__native_batch_norm_legit_no_training__prelu_kernel_cat_32,"",@"SHT_CUDA_INFO"
	.sectionflags	@""
	.align	4


	//----- nvinfo : EIATTR_CUDA_API_VERSION
	.align		4
        /*0000*/ 	.byte	0x04, 0x37
        /*0002*/ 	.short	(.L_11 - .L_10)
.L_10:
        /*0004*/ 	.word	0x0000007c


	//----- nvinfo : EIATTR_KPARAM_INFO
	.align		4
.L_11:
        /*0008*/ 	.byte	0x04, 0x17
        /*000a*/ 	.short	(.L_13 - .L_12)
.L_12:
        /*000c*/ 	.word	0x00000000
        /*0010*/ 	.short	0x000d
        /*0012*/ 	.short	0x0064
        /*0014*/ 	.byte	0x00, 0xf0, 0x11, 0x00


	//----- nvinfo : EIATTR_KPARAM_INFO
	.align		4
.L_13:
        /*0018*/ 	.byte	0x04, 0x17
        /*001a*/ 	.short	(.L_15 - .L_14)
.L_14:
        /*001c*/ 	.word	0x00000000
        /*0020*/ 	.short	0x000c
        /*0022*/ 	.short	0x0060
        /*0024*/ 	.byte	0x00, 0xf0, 0x11, 0x00


	//----- nvinfo : EIATTR_KPARAM_INFO
	.align		4
.L_15:
        /*0028*/ 	.byte	0x04, 0x17
        /*002a*/ 	.short	(.L_17 - .L_16)
.L_16:
        /*002c*/ 	.word	0x00000000
        /*0030*/ 	.short	0x000b
        /*0032*/ 	.short	0x0058
        /*0034*/ 	.byte	0x00, 0xf4, 0x21, 0x00


	//----- nvinfo : EIATTR_KPARAM_INFO
	.align		4
.L_17:
        /*0038*/ 	.byte	0x04, 0x17
        /*003a*/ 	.short	(.L_19 - .L_18)
.L_18:
        /*003c*/ 	.word	0x00000000
        /*0040*/ 	.short	0x000a
        /*0042*/ 	.short	0x0050
        /*0044*/ 	.byte	0x00, 0xf4, 0x21, 0x00


	//----- nvinfo : EIATTR_KPARAM_INFO
	.align		4
.L_19:
        /*0048*/ 	.byte	0x04, 0x17
        /*004a*/ 	.short	(.L_21 - .L_20)
.L_20:
        /*004c*/ 	.word	0x00000000
        /*0050*/ 	.short	0x0009
        /*0052*/ 	.short	0x0048
        /*0054*/ 	.byte	0x00, 0xf4, 0x21, 0x00


	//----- nvinfo : EIATTR_KPARAM_INFO
	.align		4
.L_21:
        /*0058*/ 	.byte	0x04, 0x17
        /*005a*/ 	.short	(.L_23 - .L_22)
.L_22:
        /*005c*/ 	.word	0x00000000
        /*0060*/ 	.short	0x0008
        /*0062*/ 	.short	0x0040
        /*0064*/ 	.byte	0x00, 0xf4, 0x21, 0x00


	//----- nvinfo : EIATTR_KPARAM_INFO
	.align		4
.L_23:
        /*0068*/ 	.byte	0x04, 0x17
        /*006a*/ 	.short	(.L_25 - .L_24)
.L_24:
        /*006c*/ 	.word	0x00000000
        /*0070*/ 	.short	0x0007
        /*0072*/ 	.short	0x0038
        /*0074*/ 	.byte	0x00, 0xf4, 0x21, 0x00


	//----- nvinfo : EIATTR_KPARAM_INFO
	.align		4
.L_25:
        /*0078*/ 	.byte	0x04, 0x17
        /*007a*/ 	.short	(.L_27 - .L_26)
.L_26:
        /*007c*/ 	.word	0x00000000
        /*0080*/ 	.short	0x0006
        /*0082*/ 	.short	0x0030
        /*0084*/ 	.byte	0x00, 0xf4, 0x21, 0x00


	//----- nvinfo : EIATTR_KPARAM_INFO
	.align		4
.L_27:
        /*0088*/ 	.byte	0x04, 0x17
        /*008a*/ 	.short	(.L_29 - .L_28)
.L_28:
        /*008c*/ 	.word	0x00000000
        /*0090*/ 	.short	0x0005
        /*0092*/ 	.short	0x0028
        /*0094*/ 	.byte	0x00, 0xf4, 0x21, 0x00


	//----- nvinfo : EIATTR_KPARAM_INFO
	.align		4
.L_29:
        /*0098*/ 	.byte	0x04, 0x17
        /*009a*/ 	.short	(.L_31 - .L_30)
.L_30:
        /*009c*/ 	.word	0x00000000
        /*00a0*/ 	.short	0x0004
        /*00a2*/ 	.short	0x0020
        /*00a4*/ 	.byte	0x00, 0xf4, 0x21, 0x00


	//----- nvinfo : EIATTR_KPARAM_INFO
	.align		4
.L_31:
        /*00a8*/ 	.byte	0x04, 0x17
        /*00aa*/ 	.short	(.L_33 - .L_32)
.L_32:
        /*00ac*/ 	.word	0x00000000
        /*00b0*/ 	.short	0x0003
        /*00b2*/ 	.short	0x0018
        /*00b4*/ 	.byte	0x00, 0xf4, 0x21, 0x00


	//----- nvinfo : EIATTR_KPARAM_INFO
	.align		4
.L_33:
        /*00b8*/ 	.byte	0x04, 0x17
        /*00ba*/ 	.short	(.L_35 - .L_34)
.L_34:
        /*00bc*/ 	.word	0x00000000
        /*00c0*/ 	.short	0x0002
        /*00c2*/ 	.short	0x0010
        /*00c4*/ 	.byte	0x00, 0xf4, 0x21, 0x00


	//----- nvinfo : EIATTR_KPARAM_INFO
	.align		4
.L_35:
        /*00c8*/ 	.byte	0x04, 0x17
        /*00ca*/ 	.short	(.L_37 - .L_36)
.L_36:
        /*00cc*/ 	.word	0x00000000
        /*00d0*/ 	.short	0x0001
        /*00d2*/ 	.short	0x0008
        /*00d4*/ 	.byte	0x00, 0xf4, 0x21, 0x00


	//----- nvinfo : EIATTR_KPARAM_INFO
	.align		4
.L_37:
        /*00d8*/ 	.byte	0x04, 0x17
        /*00da*/ 	.short	(.L_39 - .L_38)
.L_38:
        /*00dc*/ 	.word	0x00000000
        /*00e0*/ 	.short	0x0000
        /*00e2*/ 	.short	0x0000
        /*00e4*/ 	.byte	0x00, 0xf4, 0x21, 0x00


	//----- nvinfo : EIATTR_SPARSE_MMA_MASK
	.align		4
.L_39:
        /*00e8*/ 	.byte	0x03, 0x50
        /*00ea*/ 	.short	0x0000


	//----- nvinfo : EIATTR_MAXREG_COUNT
	.align		4
        /*00ec*/ 	.byte	0x03, 0x1b
        /*00ee*/ 	.short	0x00ff


	//----- nvinfo : EIATTR_EXIT_INSTR_OFFSETS
	.align		4
        /*00f0*/ 	.byte	0x04, 0x1c
        /*00f2*/ 	.short	(.L_41 - .L_40)


	//   ....[0]....
.L_40:
        /*00f4*/ 	.word	0x00002c60


	//   ....[1]....
        /*00f8*/ 	.word	0x00002cb0


	//----- nvinfo : EIATTR_REQNTID
	.align		4
.L_41:
        /*00fc*/ 	.byte	0x04, 0x10
        /*00fe*/ 	.short	(.L_43 - .L_42)
.L_42:
        /*0100*/ 	.word	0x00000100
        /*0104*/ 	.word	0x00000001
        /*0108*/ 	.word	0x00000001


	//----- nvinfo : EIATTR_CBANK_PARAM_SIZE
	.align		4
.L_43:
        /*010c*/ 	.byte	0x03, 0x19
        /*010e*/ 	.short	0x0068


	//----- nvinfo : EIATTR_PARAM_CBANK
	.align		4
        /*0110*/ 	.byte	0x04, 0x0a
        /*0112*/ 	.short	(.L_45 - .L_44)
	.align		4
.L_44:
        /*0114*/ 	.word	index@(.nv.constant0.triton_poi_fused__native_batch_norm_legit_no_training__prelu_kernel_cat_32)
        /*0118*/ 	.short	0x0210
        /*011a*/ 	.short	0x0068


	//----- nvinfo : EIATTR_SW_WAR
	.align		4
.L_45:
        /*011c*/ 	.byte	0x04, 0x36
        /*011e*/ 	.short	(.L_47 - .L_46)
.L_46:
        /*0120*/ 	.word	0x00000008
.L_47:


//--------------------- .nv.callgraph             --------------------------
	.section	.nv.callgraph,"",@"SHT_CUDA_CALLGRAPH"
	.align	4
	.sectionentsize	8
	.align		4
        /*0000*/ 	.word	0x00000000
	.align		4
        /*0004*/ 	.word	0xffffffff
	.align		4
        /*0008*/ 	.word	0x00000000
	.align		4
        /*000c*/ 	.word	0xfffffffe
	.align		4
        /*0010*/ 	.word	0x00000000
	.align		4
        /*0014*/ 	.word	0xfffffffd
	.align		4
        /*0018*/ 	.word	0x00000000
	.align		4
        /*001c*/ 	.word	0xfffffffc


//--------------------- .nv.constant4             --------------------------
	.section	.nv.constant4,"a",@progbits
	.align	8
	.align		8
.nv.constant4:
        /*0000*/ 	.dword	_$_str
	.align		8
        /*0008*/ 	.dword	_$_str_$_2


//--------------------- .text.triton_poi_fused__native_batch_norm_legit_no_training__prelu_kernel_cat_32 --------------------------
	.section	.text.triton_poi_fused__native_batch_norm_legit_no_training__prelu_kernel_cat_32,"ax",@progbits
	.sectionflags	@"SHF_BARRIERS=1"
	.align	128
        .global         triton_poi_fused__native_batch_norm_legit_no_training__prelu_kernel_cat_32
        .type           triton_poi_fused__native_batch_norm_legit_no_training__prelu_kernel_cat_32,@function
        .size           triton_poi_fused__native_batch_norm_legit_no_training__prelu_kernel_cat_32,(.L_x_1 - triton_poi_fused__native_batch_norm_legit_no_training__prelu_kernel_cat_32)
        .other          triton_poi_fused__native_batch_norm_legit_no_training__prelu_kernel_cat_32,@"STO_CUDA_ENTRY STV_DEFAULT"
triton_poi_fused__native_batch_norm_legit_no_training__prelu_kernel_cat_32:
.text.triton_poi_fused__native_batch_norm_legit_no_training__prelu_kernel_cat_32:
[----:B------:R-:W0:Y:S01]  /*0000*/  LDC R1, c[0x0][0x28] ;  /* 0x00000a00ff017b82 */ /* 0x000e220000000800 */
[----:B------:R-:W1:Y:S07]  /*0010*/  S2R R0, SR_TID.X ;  /* 0x0000000000007919 */ /* 0x000e6e0000002100 */
[----:B------:R-:W2:Y:S01]  /*0020*/  LDC.64 R8, c[0x0][0x220] ;  /* 0x00008800ff087b82 */ /* 0x000ea20000000a00 */
[----:B------:R-:W-:Y:S02]  /*0030*/  CS2R R16, SRZ ;  /* 0x0000000000107805 */ /* 0x000fe4000001ff00 */
[----:B------:R-:W-:Y:S01]  /*0040*/  CS2R R18, SRZ ;  /* 0x0000000000127805 */ /* 0x000fe2000001ff00 */
[----:B------:R-:W3:Y:S01]  /*0050*/  S2R R10, SR_CTAID.X ;  /* 0x00000000000a7919 */ /* 0x000ee20000002500 */
[----:B------:R-:W-:Y:S01]  /*0060*/  ULDC.64 UR6, c[0x0][0x208] ;  /* 0x0000820000067ab9 */ /* 0x000fe20000000a00 */
[----:B------:R-:W4:Y:S02]  /*0070*/  S2R R2, SR_CTAID.Y ;  /* 0x0000000000027919 */ /* 0x000f240000002600 */
[----:B------:R-:W5:Y:S01]  /*0080*/  LDC.64 R36, c[0x0][0x228] ;  /* 0x00008a00ff247b82 */ /* 0x000f620000000a00 */
[----:B-1----:R-:W-:Y:S01]  /*0090*/  SHF.R.U32.HI R5, RZ, 0x2, R0 ;  /* 0x00000002ff057819 */ /* 0x002fe20000011600 */
[----:B------:R-:W-:-:S03]  /*00a0*/  IMAD.SHL.U32 R64, R0, 0x4, RZ ;  /* 0x0000000400407824 */ /* 0x000fc600078e00ff */
[----:B------:R-:W-:Y:S01]  /*00b0*/  SGXT.U32 R5, R5, 0x6 ;  /* 0x000000060505781a */ /* 0x000fe20000000000 */
[C---:B---3--:R-:W-:Y:S01]  /*00c0*/  IMAD.SHL.U32 R3, R10.reuse, 0x10, RZ ;  /* 0x000000100a037824 */ /* 0x048fe200078e00ff */
[----:B------:R-:W-:Y:S02]  /*00d0*/  LOP3.LUT R10, R10, 0xffffff8, RZ, 0xc0, !PT ;  /* 0x0ffffff80a0a7812 */ /* 0x000fe400078ec0ff */
[----:B----4-:R-:W-:Y:S02]  /*00e0*/  PRMT R72, R5, 0x6540, R2 ;  /* 0x0000654005487816 */ /* 0x010fe40000000002 */
[----:B------:R-:W-:Y:S02]  /*00f0*/  LOP3.LUT R65, R3, 0xc, R64, 0xf8, !PT ;  /* 0x0000000c03417812 */ /* 0x000fe400078ef840 */
[----:B------:R-:W-:Y:S02]  /*0100*/  ISETP.NE.AND P1, PT, R10, 0x8, PT ;  /* 0x000000080a00780c */ /* 0x000fe40003f25270 */
[----:B------:R-:W-:Y:S01]  /*0110*/  LOP3.LUT R70, R72, 0x40, RZ, 0xfc, !PT ;  /* 0x0000004048467812 */ /* 0x000fe200078efcff */
[----:B------:R-:W-:-:S03]  /*0120*/  VIADD R45, R65, 0xffffff80 ;  /* 0xffffff80412d7836 */ /* 0x000fc60000000000 */
[C---:B------:R-:W-:Y:S01]  /*0130*/  ISETP.LT.AND P4, PT, R70.reuse, 0x100, !P1 ;  /* 0x000001004600780c */ /* 0x040fe20004f81270 */
[----:B------:R-:W-:Y:S01]  /*0140*/  IMAD R42, R70, 0x80, R45 ;  /* 0x00000080462a7824 */ /* 0x000fe200078e022d */
[----:B------:R-:W-:-:S03]  /*0150*/  LOP3.LUT R68, R72, 0x80, RZ, 0xfc, !PT ;  /* 0x0000008048447812 */ /* 0x000fc600078efcff */
[----:B--2---:R-:W-:Y:S01]  /*0160*/  IMAD.WIDE R4, R42, 0x4, R8 ;  /* 0x000000042a047825 */ /* 0x004fe200078e0208 */
[----:B------:R-:W-:Y:S02]  /*0170*/  ISETP.LT.AND P3, PT, R68, 0x100, !P1 ;  /* 0x000001004400780c */ /* 0x000fe40004f61270 */
[----:B------:R-:W-:-:S05]  /*0180*/  CS2R R12, SRZ ;  /* 0x00000000000c7805 */ /* 0x000fca000001ff00 */
[----:B------:R1:W2:Y:S01]  /*0190*/  @P4 LDG.E.EL.128 R16, desc[UR6][R4.64] ;  /* 0x0000000604104981 */ /* 0x0002a2000c2e1d00 */
[----:B------:R-:W-:Y:S01]  /*01a0*/  IMAD R41, R68, 0x80, R45 ;  /* 0x0000008044297824 */ /* 0x000fe200078e022d */
[----:B------:R-:W-:Y:S01]  /*01b0*/  CS2R R14, SRZ ;  /* 0x00000000000e7805 */ /* 0x000fe2000001ff00 */
[----:B-----5:R-:W-:Y:S01]  /*01c0*/  IMAD.WIDE R36, R45, 0x4, R36 ;  /* 0x000000042d247825 */ /* 0x020fe200078e0224 */
[----:B------:R-:W-:Y:S02]  /*01d0*/  CS2R R20, SRZ ;  /* 0x0000000000147805 */ /* 0x000fe4000001ff00 */
[----:B------:R-:W-:Y:S02]  /*01e0*/  CS2R R22, SRZ ;  /* 0x0000000000167805 */ /* 0x000fe4000001ff00 */
[----:B------:R-:W3:Y:S01]  /*01f0*/  @P4 LDG.E.EL.128 R12, desc[UR6][R36.64] ;  /* 0x00000006240c4981 */ /* 0x000ee2000c2e1d00 */
[----:B-1----:R-:W-:-:S05]  /*0200*/  IMAD.WIDE R4, R41, 0x4, R8 ;  /* 0x0000000429047825 */ /* 0x002fca00078e0208 */
[----:B------:R1:W4:Y:S01]  /*0210*/  @P3 LDG.E.EL.128 R20, desc[UR6][R4.64] ;  /* 0x0000000604143981 */ /* 0x000322000c2e1d00 */
[----:B------:R-:W-:Y:S02]  /*0220*/  CS2R R24, SRZ ;  /* 0x0000000000187805 */ /* 0x000fe4000001ff00 */
[----:B------:R-:W-:Y:S02]  /*0230*/  CS2R R26, SRZ ;  /* 0x00000000001a7805 */ /* 0x000fe4000001ff00 */
[----:B------:R-:W-:-:S04]  /*0240*/  LOP3.LUT R66, R72, 0xc0, RZ, 0xfc, !PT ;  /* 0x000000c048427812 */ /* 0x000fc800078efcff */
[C---:B------:R-:W-:Y:S01]  /*0250*/  ISETP.LT.AND P1, PT, R66.reuse, 0x100, !P1 ;  /* 0x000001004200780c */ /* 0x040fe20004f21270 */
[----:B------:R-:W5:Y:S01]  /*0260*/  @P3 LDG.E.EL.128 R24, desc[UR6][R36.64] ;  /* 0x0000000624183981 */ /* 0x000f62000c2e1d00 */
[----:B------:R-:W-:Y:S01]  /*0270*/  IMAD R40, R66, 0x80, R45 ;  /* 0x0000008042287824 */ /* 0x000fe200078e022d */
[----:B------:R-:W-:Y:S02]  /*0280*/  CS2R R28, SRZ ;  /* 0x00000000001c7805 */ /* 0x000fe4000001ff00 */
[----:B------:R-:W-:Y:S01]  /*0290*/  CS2R R30, SRZ ;  /* 0x00000000001e7805 */ /* 0x000fe2000001ff00 */
[----:B------:R-:W-:Y:S01]  /*02a0*/  IMAD.WIDE R6, R40, 0x4, R8 ;  /* 0x0000000428067825 */ /* 0x000fe200078e0208 */
[----:B------:R-:W-:-:S04]  /*02b0*/  ISETP.GE.AND P0, PT, R72, 0x100, PT ;  /* 0x000001004800780c */ /* 0x000fc80003f06270 */
[----:B------:R-:W-:Y:S02]  /*02c0*/  ISETP.EQ.AND P0, PT, R10, 0x8, !P0 ;  /* 0x000000080a00780c */ /* 0x000fe40004702270 */
[----:B------:R1:W5:Y:S01]  /*02d0*/  @P1 LDG.E.EL.128 R28, desc[UR6][R6.64] ;  /* 0x00000006061c1981 */ /* 0x000362000c2e1d00 */
[----:B------:R-:W-:Y:S01]  /*02e0*/  IMAD R43, R72, 0x80, R45 ;  /* 0x00000080482b7824 */ /* 0x000fe200078e022d */
[----:B------:R-:W-:Y:S02]  /*02f0*/  CS2R R32, SRZ ;  /* 0x0000000000207805 */ /* 0x000fe4000001ff00 */
[----:B------:R-:W-:Y:S02]  /*0300*/  CS2R R34, SRZ ;  /* 0x0000000000227805 */ /* 0x000fe4000001ff00 */
[----:B-1----:R-:W-:Y:S01]  /*0310*/  CS2R R4, SRZ ;  /* 0x0000000000047805 */ /* 0x002fe2000001ff00 */
[----:B------:R-:W-:-:S03]  /*0320*/  IMAD.WIDE R38, R43, 0x4, R8 ;  /* 0x000000042b267825 */ /* 0x000fc600078e0208 */
[----:B------:R-:W5:Y:S01]  /*0330*/  @P1 LDG.E.EL.128 R32, desc[UR6][R36.64] ;  /* 0x0000000624201981 */ /* 0x000f62000c2e1d00 */
[----:B0-----:R-:W-:-:S06]  /*0340*/  CS2R R6, SRZ ;  /* 0x0000000000067805 */ /* 0x001fcc000001ff00 */
[----:B------:R-:W5:Y:S01]  /*0350*/  @P0 LDG.E.EL.128 R4, desc[UR6][R38.64] ;  /* 0x0000000626040981 */ /* 0x000f62000c2e1d00 */
[----:B------:R-:W-:Y:S02]  /*0360*/  CS2R R8, SRZ ;  /* 0x0000000000087805 */ /* 0x000fe4000001ff00 */
[----:B------:R-:W-:-:S06]  /*0370*/  CS2R R10, SRZ ;  /* 0x00000000000a7805 */ /* 0x000fcc000001ff00 */
[----:B------:R4:W5:Y:S01]  /*0380*/  @P0 LDG.E.EL.128 R8, desc[UR6][R36.64] ;  /* 0x0000000624080981 */ /* 0x000962000c2e1d00 */
[----:B------:R-:W-:Y:S01]  /*0390*/  IMAD R47, R66, 0x80, R65 ;  /* 0x00000080422f7824 */ /* 0x000fe200078e0241 */
[----:B--2---:R-:W-:Y:S02]  /*03a0*/  SEL R67, R16, RZ, P4 ;  /* 0x000000ff10437207 */ /* 0x004fe40002000000 */
[----:B------:R-:W-:Y:S02]  /*03b0*/  SEL R48, R17, RZ, P4 ;  /* 0x000000ff11307207 */ /* 0x000fe40002000000 */
[----:B------:R-:W-:Y:S02]  /*03c0*/  FSETP.GT.AND P2, PT, R67, RZ, PT ;  /* 0x000000ff4300720b */ /* 0x000fe40003f44000 */
[----:B------:R-:W-:Y:S02]  /*03d0*/  FSETP.GT.AND P5, PT, R48, RZ, PT ;  /* 0x000000ff3000720b */ /* 0x000fe40003fa4000 */
[----:B---3--:R-:W-:-:S02]  /*03e0*/  SEL R12, R12, RZ, P4 ;  /* 0x000000ff0c0c7207 */ /* 0x008fc40002000000 */
[----:B------:R-:W-:Y:S02]  /*03f0*/  SEL R13, R13, RZ, P4 ;  /* 0x000000ff0d0d7207 */ /* 0x000fe40002000000 */
[----:B------:R-:W-:Y:S02]  /*0400*/  SEL R49, R18, RZ, P4 ;  /* 0x000000ff12317207 */ /* 0x000fe40002000000 */
[----:B------:R-:W-:Y:S02]  /*0410*/  SEL R50, R19, RZ, P4 ;  /* 0x000000ff13327207 */ /* 0x000fe40002000000 */
[----:B----4-:R-:W-:Y:S01]  /*0420*/  SEL R36, R21, RZ, P3 ;  /* 0x000000ff15247207 */ /* 0x010fe20001800000 */
[----:B------:R-:W-:Y:S01]  /*0430*/  @!P2 FMUL R67, R67, R12 ;  /* 0x0000000c4343a220 */ /* 0x000fe20000400000 */
[----:B------:R-:W-:Y:S01]  /*0440*/  FSETP.GT.AND P6, PT, R50, RZ, PT ;  /* 0x000000ff3200720b */ /* 0x000fe20003fc4000 */
[----:B------:R-:W-:Y:S01]  /*0450*/  @!P5 FMUL R48, R48, R13 ;  /* 0x0000000d3030d220 */ /* 0x000fe20000400000 */
[----:B------:R-:W-:-:S02]  /*0460*/  FSETP.GT.AND P2, PT, R36, RZ, PT ;  /* 0x000000ff2400720b */ /* 0x000fc40003f44000 */
[----:B------:R-:W-:Y:S02]  /*0470*/  FSETP.GT.AND P5, PT, R49, RZ, PT ;  /* 0x000000ff3100720b */ /* 0x000fe40003fa4000 */
[----:B-----5:R-:W-:Y:S02]  /*0480*/  SEL R25, R25, RZ, P3 ;  /* 0x000000ff19197207 */ /* 0x020fe40001800000 */
[----:B------:R-:W-:Y:S02]  /*0490*/  SEL R38, R23, RZ, P3 ;  /* 0x000000ff17267207 */ /* 0x000fe40001800000 */
[----:B------:R-:W-:Y:S02]  /*04a0*/  SEL R14, R14, RZ, P4 ;  /* 0x000000ff0e0e7207 */ /* 0x000fe40002000000 */
[----:B------:R-:W-:Y:S02]  /*04b0*/  SEL R15, R15, RZ, P4 ;  /* 0x000000ff0f0f7207 */ /* 0x000fe40002000000 */
[----:B------:R-:W-:Y:S01]  /*04c0*/  SEL R37, R22, RZ, P3 ;  /* 0x000000ff16257207 */ /* 0x000fe20001800000 */
[----:B------:R-:W-:Y:S01]  /*04d0*/  @!P2 FMUL R36, R36, R25 ;  /* 0x000000192424a220 */ /* 0x000fe20000400000 */
[----:B------:R-:W-:Y:S01]  /*04e0*/  SEL R51, R20, RZ, P3 ;  /* 0x000000ff14337207 */ /* 0x000fe20001800000 */
[----:B------:R-:W-:Y:S01]  /*04f0*/  @!P5 FMUL R49, R49, R14 ;  /* 0x0000000e3131d220 */ /* 0x000fe20000400000 */
[----:B------:R-:W-:Y:S01]  /*0500*/  FSETP.GT.AND P2, PT, R38, RZ, PT ;  /* 0x000000ff2600720b */ /* 0x000fe20003f44000 */
[----:B------:R-:W-:Y:S01]  /*0510*/  @!P6 FMUL R50, R50, R15 ;  /* 0x0000000f3232e220 */ /* 0x000fe20000400000 */
[----:B------:R-:W-:Y:S01]  /*0520*/  FSETP.GT.AND P5, PT, R37, RZ, PT ;  /* 0x000000ff2500720b */ /* 0x000fe20003fa4000 */
[----:B------:R-:W0:Y:S01]  /*0530*/  LDC.64 R22, c[0x0][0x218] ;  /* 0x00008600ff167b82 */ /* 0x000e220000000a00 */
[----:B------:R-:W-:-:S02]  /*0540*/  FSETP.GT.AND P6, PT, R51, RZ, PT ;  /* 0x000000ff3300720b */ /* 0x000fc40003fc4000 */
[----:B------:R-:W-:Y:S02]  /*0550*/  SEL R27, R27, RZ, P3 ;  /* 0x000000ff1b1b7207 */ /* 0x000fe40001800000 */
[----:B------:R-:W-:Y:S02]  /*0560*/  SEL R30, R30, RZ, P1 ;  /* 0x000000ff1e1e7207 */ /* 0x000fe40000800000 */
[----:B------:R-:W-:Y:S01]  /*0570*/  SEL R26, R26, RZ, P3 ;  /* 0x000000ff1a1a7207 */ /* 0x000fe20001800000 */
[----:B------:R-:W1:Y:S01]  /*0580*/  LDC.64 R20, c[0x0][0x230] ;  /* 0x00008c00ff147b82 */ /* 0x000e620000000a00 */
[----:B------:R-:W-:Y:S01]  /*0590*/  SEL R24, R24, RZ, P3 ;  /* 0x000000ff18187207 */ /* 0x000fe20001800000 */
[----:B------:R-:W-:Y:S01]  /*05a0*/  @!P2 FMUL R38, R38, R27 ;  /* 0x0000001b2626a220 */ /* 0x000fe20000400000 */
[----:B------:R-:W-:Y:S01]  /*05b0*/  SEL R29, R29, RZ, P1 ;  /* 0x000000ff1d1d7207 */ /* 0x000fe20000800000 */
[----:B------:R-:W-:Y:S01]  /*05c0*/  @!P5 FMUL R37, R37, R26 ;  /* 0x0000001a2525d220 */ /* 0x000fe20000400000 */
[----:B------:R-:W-:Y:S01]  /*05d0*/  SEL R39, R28, RZ, P1 ;  /* 0x000000ff1c277207 */ /* 0x000fe20000800000 */
[----:B------:R-:W-:Y:S01]  /*05e0*/  @!P6 FMUL R51, R51, R24 ;  /* 0x000000183333e220 */ /* 0x000fe20000400000 */
[----:B------:R-:W-:-:S02]  /*05f0*/  FSETP.GT.AND P2, PT, R30, RZ, PT ;  /* 0x000000ff1e00720b */ /* 0x000fc40003f44000 */
[----:B------:R-:W-:Y:S02]  /*0600*/  FSETP.GT.AND P5, PT, R29, RZ, PT ;  /* 0x000000ff1d00720b */ /* 0x000fe40003fa4000 */
[----:B------:R-:W-:Y:S02]  /*0610*/  FSETP.GT.AND P6, PT, R39, RZ, PT ;  /* 0x000000ff2700720b */ /* 0x000fe40003fc4000 */
[----:B------:R-:W-:Y:S02]  /*0620*/  SEL R15, R34, RZ, P1 ;  /* 0x000000ff220f7207 */ /* 0x000fe40000800000 */
[----:B------:R-:W-:Y:S01]  /*0630*/  SHF.R.S32.HI R13, RZ, 0x17, R2 ;  /* 0x00000017ff0d7819 */ /* 0x000fe20000011402 */
[--C-:B0-----:R-:W-:Y:S01]  /*0640*/  IMAD.WIDE R24, R40, 0x4, R22.reuse ;  /* 0x0000000428187825 */ /* 0x101fe200078e0216 */
[----:B------:R-:W-:Y:S02]  /*0650*/  SEL R52, R5, RZ, P0 ;  /* 0x000000ff05347207 */ /* 0x000fe40000000000 */
[----:B------:R-:W-:Y:S01]  /*0660*/  SEL R14, R33, RZ, P1 ;  /* 0x000000ff210e7207 */ /* 0x000fe20000800000 */
[----:B------:R-:W-:Y:S01]  /*0670*/  @!P2 FMUL R30, R30, R15 ;  /* 0x0000000f1e1ea220 */ /* 0x000fe20000400000 */
[----:B------:R-:W-:Y:S01]  /*0680*/  SEL R32, R32, RZ, P1 ;  /* 0x000000ff20207207 */ /* 0x000fe20000800000 */
[----:B------:R-:W-:Y:S01]  /*0690*/  IMAD.WIDE R54, R43, 0x4, R22 ;  /* 0x000000042b367825 */ /* 0x000fe200078e0216 */
[----:B------:R-:W-:-:S03]  /*06a0*/  SGXT R13, R13, 0x1 ;  /* 0x000000010d0d781a */ /* 0x000fc60000000200 */
[----:B------:R-:W-:Y:S01]  /*06b0*/  @!P5 FMUL R29, R29, R14 ;  /* 0x0000000e1d1dd220 */ /* 0x000fe20000400000 */
[----:B------:R-:W-:Y:S01]  /*06c0*/  SEL R31, R31, RZ, P1 ;  /* 0x000000ff1f1f7207 */ /* 0x000fe20000800000 */
[----:B------:R-:W-:Y:S01]  /*06d0*/  @!P6 FMUL R39, R39, R32 ;  /* 0x000000202727e220 */ /* 0x000fe20000400000 */
[----:B------:R-:W-:Y:S01]  /*06e0*/  FSETP.GT.AND P2, PT, R52, RZ, PT ;  /* 0x000000ff3400720b */ /* 0x000fe20003f44000 */
[--C-:B------:R-:W-:Y:S01]  /*06f0*/  IMAD.WIDE R60, R42, 0x4, R22.reuse ;  /* 0x000000042a3c7825 */ /* 0x100fe200078e0216 */
[----:B------:R-:W-:Y:S02]  /*0700*/  LEA.HI R14, R13, R72, RZ, 0x6 ;  /* 0x000000480d0e7211 */ /* 0x000fe400078f30ff */
[----:B------:R-:W-:Y:S01]  /*0710*/  FSETP.GT.AND P6, PT, R31, RZ, PT ;  /* 0x000000ff1f00720b */ /* 0x000fe20003fc4000 */
[----:B------:R-:W-:Y:S01]  /*0720*/  IMAD.WIDE R40, R41, 0x4, R22 ;  /* 0x0000000429287825 */ /* 0x000fe200078e0216 */
[----:B------:R-:W-:Y:S02]  /*0730*/  SEL R5, R9, RZ, P0 ;  /* 0x000000ff09057207 */ /* 0x000fe40000000000 */
[----:B------:R-:W-:Y:S01]  /*0740*/  SEL R12, R35, RZ, P1 ;  /* 0x000000ff230c7207 */ /* 0x000fe20000800000 */
[----:B------:R-:W-:Y:S01]  /*0750*/  IMAD.SHL.U32 R16, R14, 0x2, RZ ;  /* 0x000000020e107824 */ /* 0x000fe200078e00ff */
[C---:B------:R-:W-:Y:S01]  /*0760*/  LEA.HI R14, R13.reuse, R70, RZ, 0x6 ;  /* 0x000000460d0e7211 */ /* 0x040fe200078f30ff */
[----:B------:R-:W0:Y:S01]  /*0770*/  LDC.64 R34, c[0x0][0x210] ;  /* 0x00008400ff227b82 */ /* 0x000e220000000a00 */
[C---:B------:R-:W-:Y:S01]  /*0780*/  LEA.HI R15, R13.reuse, R68, RZ, 0x6 ;  /* 0x000000440d0f7211 */ /* 0x040fe200078f30ff */
[----:B------:R-:W-:Y:S01]  /*0790*/  @!P2 FMUL R52, R52, R5 ;  /* 0x000000053434a220 */ /* 0x000fe20000400000 */
[----:B------:R-:W-:Y:S01]  /*07a0*/  LEA.HI R13, R13, R66, RZ, 0x6 ;  /* 0x000000420d0d7211 */ /* 0x000fe200078f30ff */
[----:B------:R-:W-:Y:S01]  /*07b0*/  IMAD.SHL.U32 R14, R14, 0x2, RZ ;  /* 0x000000020e0e7824 */ /* 0x000fe200078e00ff */
[----:B------:R-:W-:Y:S01]  /*07c0*/  SEL R5, R4, RZ, P0 ;  /* 0x000000ff04057207 */ /* 0x000fe20000000000 */
[----:B------:R-:W-:-:S02]  /*07d0*/  IMAD.SHL.U32 R15, R15, 0x2, RZ ;  /* 0x000000020f0f7824 */ /* 0x000fc400078e00ff */
[----:B------:R-:W-:Y:S01]  /*07e0*/  @!P6 FMUL R31, R31, R12 ;  /* 0x0000000c1f1fe220 */ /* 0x000fe20000400000 */
[----:B------:R-:W-:Y:S01]  /*07f0*/  IMAD.SHL.U32 R13, R13, 0x2, RZ ;  /* 0x000000020d0d7824 */ /* 0x000fe200078e00ff */
[----:B------:R-:W-:Y:S02]  /*0800*/  FSETP.GT.AND P6, PT, R5, RZ, PT ;  /* 0x000000ff0500720b */ /* 0x000fe40003fc4000 */
[----:B------:R-:W-:Y:S02]  /*0810*/  LOP3.LUT R14, R14, 0xffffff80, RZ, 0xc0, !PT ;  /* 0xffffff800e0e7812 */ /* 0x000fe400078ec0ff */
[----:B------:R-:W-:Y:S02]  /*0820*/  SEL R17, R10, RZ, P0 ;  /* 0x000000ff0a117207 */ /* 0x000fe40000000000 */
[----:B------:R-:W-:Y:S01]  /*0830*/  LOP3.LUT R10, R15, 0xffffff80, RZ, 0xc0, !PT ;  /* 0xffffff800f0a7812 */ /* 0x000fe200078ec0ff */
[----:B------:R-:W-:Y:S01]  /*0840*/  IMAD.IADD R33, R45, 0x1, R14 ;  /* 0x000000012d217824 */ /* 0x000fe200078e020e */
[----:B------:R-:W-:-:S02]  /*0850*/  LOP3.LUT R16, R16, 0xfffffe80, RZ, 0xc0, !PT ;  /* 0xfffffe8010107812 */ /* 0x000fc400078ec0ff */
[----:B------:R-:W-:Y:S02]  /*0860*/  CS2R R14, SRZ ;  /* 0x00000000000e7805 */ /* 0x000fe4000001ff00 */
[----:B------:R-:W-:Y:S02]  /*0870*/  LOP3.LUT R18, R13, 0xffffff80, RZ, 0xc0, !PT ;  /* 0xffffff800d127812 */ /* 0x000fe400078ec0ff */
[----:B------:R-:W-:Y:S02]  /*0880*/  CS2R R12, SRZ ;  /* 0x00000000000c7805 */ /* 0x000fe4000001ff00 */
[----:B------:R-:W-:Y:S01]  /*0890*/  SEL R8, R8, RZ, P0 ;  /* 0x000000ff08087207 */ /* 0x000fe20000000000 */
[C---:B------:R-:W-:Y:S01]  /*08a0*/  IMAD.IADD R27, R45.reuse, 0x1, R10 ;  /* 0x000000012d1b7824 */ /* 0x040fe200078e020a */
[----:B------:R-:W-:Y:S01]  /*08b0*/  SEL R6, R6, RZ, P0 ;  /* 0x000000ff06067207 */ /* 0x000fe20000000000 */
[C---:B------:R-:W-:Y:S02]  /*08c0*/  IMAD.IADD R9, R45.reuse, 0x1, R16 ;  /* 0x000000012d097824 */ /* 0x040fe400078e0210 */
[----:B------:R-:W-:-:S02]  /*08d0*/  IMAD.IADD R45, R45, 0x1, R18 ;  /* 0x000000012d2d7824 */ /* 0x000fc400078e0212 */
[----:B------:R-:W-:Y:S01]  /*08e0*/  @!P6 FMUL R5, R5, R8 ;  /* 0x000000080505e220 */ /* 0x000fe20000400000 */
[----:B------:R2:W3:Y:S01]  /*08f0*/  @P1 LDG.E.EL.128 R12, desc[UR6][R24.64] ;  /* 0x00000006180c1981 */ /* 0x0004e2000c2e1d00 */
[--C-:B-1----:R-:W-:Y:S01]  /*0900*/  IMAD.WIDE R42, R27, 0x4, R20.reuse ;  /* 0x000000041b2a7825 */ /* 0x102fe200078e0214 */
[----:B------:R-:W-:Y:S02]  /*0910*/  CS2R R26, SRZ ;  /* 0x00000000001a7805 */ /* 0x000fe4000001ff00 */
[----:B------:R-:W-:Y:S02]  /*0920*/  FSETP.GT.AND P5, PT, R6, RZ, PT ;  /* 0x000000ff0600720b */ /* 0x000fe40003fa4000 */
[----:B------:R-:W-:Y:S01]  /*0930*/  CS2R R18, SRZ ;  /* 0x0000000000127805 */ /* 0x000fe2000001ff00 */
[----:B------:R-:W-:-:S04]  /*0940*/  IMAD.WIDE R8, R9, 0x4, R20 ;  /* 0x0000000409087825 */ /* 0x000fc800078e0214 */
[----:B------:R-:W-:Y:S01]  /*0950*/  IMAD.WIDE R32, R33, 0x4, R20 ;  /* 0x0000000421207825 */ /* 0x000fe200078e0214 */
[----:B--2---:R-:W-:-:S03]  /*0960*/  CS2R R24, SRZ ;  /* 0x0000000000187805 */ /* 0x004fc6000001ff00 */
[----:B------:R-:W-:-:S04]  /*0970*/  IMAD.WIDE R20, R45, 0x4, R20 ;  /* 0x000000042d147825 */ /* 0x000fc800078e0214 */
[----:B------:R-:W-:Y:S01]  /*0980*/  @!P5 FMUL R6, R6, R17 ;  /* 0x000000110606d220 */ /* 0x000fe20000400000 */
[----:B------:R-:W-:Y:S01]  /*0990*/  ISETP.GE.AND P5, PT, R65, 0x80, PT ;  /* 0x000000804100780c */ /* 0x000fe20003fa6270 */
[----:B------:R-:W2:Y:S01]  /*09a0*/  @P1 LDG.E.EL.128 R24, desc[UR6][R20.64] ;  /* 0x0000000614181981 */ /* 0x000ea2000c2e1d00 */
[----:B------:R-:W-:Y:S01]  /*09b0*/  CS2R R16, SRZ ;  /* 0x0000000000107805 */ /* 0x000fe2000001ff00 */
[----:B0-----:R-:W-:Y:S01]  /*09c0*/  IMAD.WIDE R46, R47, 0x4, R34 ;  /* 0x000000042f2e7825 */ /* 0x001fe200078e0222 */
[----:B------:R-:W-:-:S13]  /*09d0*/  ISETP.LT.AND P2, PT, R66, 0x100, !P5 ;  /* 0x000001004200780c */ /* 0x000fda0006f41270 */
[----:B------:R-:W4:Y:S01]  /*09e0*/  @P2 LDG.E.EL.128 R16, desc[UR6][R46.64] ;  /* 0x000000062e102981 */ /* 0x000f22000c2e1d00 */
[--C-:B------:R-:W-:Y:S02]  /*09f0*/  IMAD R57, R72, 0x80, R65.reuse ;  /* 0x0000008048397824 */ /* 0x100fe400078e0241 */
[--C-:B------:R-:W-:Y:S02]  /*0a00*/  IMAD R59, R70, 0x80, R65.reuse ;  /* 0x00000080463b7824 */ /* 0x100fe400078e0241 */
[----:B------:R-:W-:Y:S02]  /*0a10*/  IMAD R23, R68, 0x80, R65 ;  /* 0x0000008044177824 */ /* 0x000fe400078e0241 */
[----:B------:R-:W-:-:S04]  /*0a20*/  IMAD.WIDE R56, R57, 0x4, R34 ;  /* 0x0000000439387825 */ /* 0x000fc800078e0222 */
[----:B------:R-:W-:-:S04]  /*0a30*/  IMAD.WIDE R58, R59, 0x4, R34 ;  /* 0x000000043b3a7825 */ /* 0x000fc800078e0222 */
[----:B------:R-:W-:Y:S01]  /*0a40*/  IMAD.WIDE R34, R23, 0x4, R34 ;  /* 0x0000000417227825 */ /* 0x000fe200078e0222 */
[----:B--2---:R-:W-:-:S05]  /*0a50*/  SEL R27, R27, RZ, P1 ;  /* 0x000000ff1b1b7207 */ /* 0x004fca0000800000 */
[----:B------:R-:W-:-:S04]  /*0a60*/  FADD R27, RZ, -R27 ;  /* 0x8000001bff1b7221 */ /* 0x000fc80000000000 */
[----:B------:R-:W-:-:S05]  /*0a70*/  FMUL R27, R27, 1.4426950216293334961 ;  /* 0x3fb8aa3b1b1b7820 */ /* 0x000fca0000400000 */
[----:B------:R-:W-:Y:S02]  /*0a80*/  FSETP.GEU.AND P6, PT, R27, -126, PT ;  /* 0xc2fc00001b00780b */ /* 0x000fe40003fce000 */
[----:B------:R-:W-:-:S11]  /*0a90*/  SEL R26, R26, RZ, P1 ;  /* 0x000000ff1a1a7207 */ /* 0x000fd60000800000 */
[----:B------:R-:W-:-:S04]  /*0aa0*/  @!P6 FMUL R27, R27, 0.5 ;  /* 0x3f0000001b1be820 */ /* 0x000fc80000400000 */
[----:B------:R-:W0:Y:S01]  /*0ab0*/  MUFU.EX2 R4, R27 ;  /* 0x0000001b00047308 */ /* 0x000e220000000800 */
[----:B------:R-:W-:-:S04]  /*0ac0*/  FADD R26, RZ, -R26 ;  /* 0x8000001aff1a7221 */ /* 0x000fc80000000000 */
[----:B------:R-:W-:Y:S01]  /*0ad0*/  FMUL R26, R26, 1.4426950216293334961 ;  /* 0x3fb8aa3b1a1a7820 */ /* 0x000fe20000400000 */
[----:B0-----:R-:W-:-:S04]  /*0ae0*/  @!P6 FMUL R4, R4, R4 ;  /* 0x000000040404e220 */ /* 0x001fc80000400000 */
[----:B------:R-:W-:-:S13]  /*0af0*/  FSETP.GEU.AND P6, PT, R26, -126, PT ;  /* 0xc2fc00001a00780b */ /* 0x000fda0003fce000 */
[----:B------:R-:W-:-:S04]  /*0b00*/  @!P6 FMUL R26, R26, 0.5 ;  /* 0x3f0000001a1ae820 */ /* 0x000fc80000400000 */
[----:B------:R-:W0:Y:S01]  /*0b10*/  MUFU.EX2 R10, R26 ;  /* 0x0000001a000a7308 */ /* 0x000e220000000800 */
[----:B------:R-:W-:Y:S01]  /*0b20*/  FADD R20, R4, 1 ;  /* 0x3f80000004147421 */ /* 0x000fe20000000000 */
[----:B0-----:R-:W-:-:S04]  /*0b30*/  @!P6 FMUL R10, R10, R10 ;  /* 0x0000000a0a0ae220 */ /* 0x001fc80000400000 */
[----:B------:R-:W-:Y:S01]  /*0b40*/  FSETP.GT.AND P6, PT, R20, 8.50705917302346158658e+37, PT ;  /* 0x7e8000001400780b */ /* 0x000fe20003fc4000 */
[----:B------:R-:W-:Y:S02]  /*0b50*/  IMAD.MOV.U32 R4, RZ, RZ, 0x3e800000 ;  /* 0x3e800000ff047424 */ /* 0x000fe400078e00ff */
[----:B------:R-:W-:-:S10]  /*0b60*/  FADD R10, R10, 1 ;  /* 0x3f8000000a0a7421 */ /* 0x000fd40000000000 */
[----:B------:R-:W-:Y:S01]  /*0b70*/  @P6 FMUL R20, R20, 0.25 ;  /* 0x3e80000014146820 */ /* 0x000fe20000400000 */
[----:B------:R-:W-:Y:S02]  /*0b80*/  FSEL R21, R4, 1, P6 ;  /* 0x3f80000004157808 */ /* 0x000fe40003000000 */
[----:B------:R-:W-:-:S03]  /*0b90*/  FSETP.GT.AND P6, PT, R10, 8.50705917302346158658e+37, PT ;  /* 0x7e8000000a00780b */ /* 0x000fc60003fc4000 */
[----:B------:R-:W0:Y:S01]  /*0ba0*/  MUFU.RCP R20, R20 ;  /* 0x0000001400147308 */ /* 0x000e220000001000 */
[----:B---3--:R-:W-:Y:S02]  /*0bb0*/  SEL R15, R15, RZ, P1 ;  /* 0x000000ff0f0f7207 */ /* 0x008fe40000800000 */
[----:B----4-:R-:W-:Y:S02]  /*0bc0*/  SEL R19, R19, RZ, P2 ;  /* 0x000000ff13137207 */ /* 0x010fe40001000000 */
[----:B------:R-:W-:-:S05]  /*0bd0*/  SEL R25, R25, RZ, P1 ;  /* 0x000000ff19197207 */ /* 0x000fca0000800000 */
[----:B------:R-:W-:Y:S01]  /*0be0*/  @P6 FMUL R10, R10, 0.25 ;  /* 0x3e8000000a0a6820 */ /* 0x000fe20000400000 */
[----:B0-----:R-:W-:-:S04]  /*0bf0*/  FMUL R22, R20, R21 ;  /* 0x0000001514167220 */ /* 0x001fc80000400000 */
[----:B------:R-:W-:Y:S02]  /*0c00*/  @P5 FFMA R19, R22, R31, R15 ;  /* 0x0000001f16135223 */ /* 0x000fe4000000000f */
[----:B------:R-:W0:Y:S01]  /*0c10*/  MUFU.RCP R15, R10 ;  /* 0x0000000a000f7308 */ /* 0x000e220000001000 */
[----:B------:R-:W-:Y:S01]  /*0c20*/  FADD R25, RZ, -R25 ;  /* 0x80000019ff197221 */ /* 0x000fe20000000000 */
[----:B------:R-:W-:-:S03]  /*0c30*/  FSEL R20, R4, 1, P6 ;  /* 0x3f80000004147808 */ /* 0x000fc60003000000 */
[----:B------:R-:W-:Y:S01]  /*0c40*/  FMUL R25, R25, 1.4426950216293334961 ;  /* 0x3fb8aa3b19197820 */ /* 0x000fe20000400000 */
[----:B------:R-:W-:-:S04]  /*0c50*/  CS2R R22, SRZ ;  /* 0x0000000000167805 */ /* 0x000fc8000001ff00 */
[----:B------:R-:W-:Y:S01]  /*0c60*/  FSETP.GEU.AND P6, PT, R25, -126, PT ;  /* 0xc2fc00001900780b */ /* 0x000fe20003fce000 */
[----:B0-----:R-:W-:Y:S01]  /*0c70*/  FMUL R15, R15, R20 ;  /* 0x000000140f0f7220 */ /* 0x001fe20000400000 */
[----:B------:R-:W-:-:S06]  /*0c80*/  CS2R R20, SRZ ;  /* 0x0000000000147805 */ /* 0x000fcc000001ff00 */
[----:B------:R-:W2:Y:S05]  /*0c90*/  @P3 LDG.E.EL.128 R20, desc[UR6][R42.64] ;  /* 0x000000062a143981 */ /* 0x000eaa000c2e1d00 */
[----:B------:R-:W-:-:S04]  /*0ca0*/  @!P6 FMUL R25, R25, 0.5 ;  /* 0x3f0000001919e820 */ /* 0x000fc80000400000 */
[----:B------:R-:W0:Y:S01]  /*0cb0*/  MUFU.EX2 R28, R25 ;  /* 0x00000019001c7308 */ /* 0x000e220000000800 */
[----:B------:R-:W-:Y:S02]  /*0cc0*/  SEL R24, R24, RZ, P1 ;  /* 0x000000ff18187207 */ /* 0x000fe40000800000 */
[----:B------:R-:W-:Y:S01]  /*0cd0*/  SEL R14, R14, RZ, P1 ;  /* 0x000000ff0e0e7207 */ /* 0x000fe20000800000 */
[----:B0-----:R-:W-:-:S04]  /*0ce0*/  @!P6 FMUL R28, R28, R28 ;  /* 0x0000001c1c1ce220 */ /* 0x001fc80000400000 */
[----:B------:R-:W-:-:S05]  /*0cf0*/  FADD R28, R28, 1 ;  /* 0x3f8000001c1c7421 */ /* 0x000fca0000000000 */
[----:B------:R-:W-:Y:S01]  /*0d00*/  FSETP.GT.AND P6, PT, R28, 8.50705917302346158658e+37, PT ;  /* 0x7e8000001c00780b */ /* 0x000fe20003fc4000 */
[----:B------:R-:W-:Y:S01]  /*0d10*/  FADD R24, RZ, -R24 ;  /* 0x80000018ff187221 */ /* 0x000fe20000000000 */
[----:B------:R-:W-:Y:S01]  /*0d20*/  SEL R18, R18, RZ, P2 ;  /* 0x000000ff12127207 */ /* 0x000fe20001000000 */
[----:B------:R-:W-:Y:S02]  /*0d30*/  @P5 FFMA R18, R15, R30, R14 ;  /* 0x0000001e0f125223 */ /* 0x000fe4000000000e */
[----:B------:R-:W-:Y:S01]  /*0d40*/  FMUL R14, R24, 1.4426950216293334961 ;  /* 0x3fb8aa3b180e7820 */ /* 0x000fe20000400000 */
[----:B------:R-:W-:-:S07]  /*0d50*/  FSEL R15, R4, 1, P6 ;  /* 0x3f800000040f7808 */ /* 0x000fce0003000000 */
[----:B------:R-:W-:Y:S01]  /*0d60*/  @P6 FMUL R28, R28, 0.25 ;  /* 0x3e8000001c1c6820 */ /* 0x000fe20000400000 */
[----:B------:R-:W-:-:S05]  /*0d70*/  FSETP.GEU.AND P6, PT, R14, -126, PT ;  /* 0xc2fc00000e00780b */ /* 0x000fca0003fce000 */
[----:B------:R-:W0:Y:S08]  /*0d80*/  MUFU.RCP R28, R28 ;  /* 0x0000001c001c7308 */ /* 0x000e300000001000 */
[----:B------:R-:W-:-:S04]  /*0d90*/  @!P6 FMUL R14, R14, 0.5 ;  /* 0x3f0000000e0ee820 */ /* 0x000fc80000400000 */
[----:B------:R-:W1:Y:S01]  /*0da0*/  MUFU.EX2 R10, R14 ;  /* 0x0000000e000a7308 */ /* 0x000e620000000800 */
[----:B------:R-:W-:Y:S01]  /*0db0*/  SEL R13, R13, RZ, P1 ;  /* 0x000000ff0d0d7207 */ /* 0x000fe20000800000 */
[----:B0-----:R-:W-:Y:S01]  /*0dc0*/  FMUL R24, R28, R15 ;  /* 0x0000000f1c187220 */ /* 0x001fe20000400000 */
[----:B------:R-:W-:Y:S02]  /*0dd0*/  SEL R17, R17, RZ, P2 ;  /* 0x000000ff11117207 */ /* 0x000fe40001000000 */
[----:B------:R-:W-:Y:S01]  /*0de0*/  CS2R R26, SRZ ;  /* 0x00000000001a7805 */ /* 0x000fe2000001ff00 */
[----:B------:R-:W-:Y:S01]  /*0df0*/  @P5 FFMA R17, R24, R29, R13 ;  /* 0x0000001d18115223 */ /* 0x000fe2000000000d */
[----:B------:R-:W-:Y:S01]  /*0e00*/  CS2R R24, SRZ ;  /* 0x0000000000187805 */ /* 0x000fe2000001ff00 */
[----:B-1----:R-:W-:Y:S01]  /*0e10*/  @!P6 FMUL R10, R10, R10 ;  /* 0x0000000a0a0ae220 */ /* 0x002fe20000400000 */
[----:B------:R-:W-:Y:S02]  /*0e20*/  ISETP.LT.AND P6, PT, R68, 0x100, !P5 ;  /* 0x000001004400780c */ /* 0x000fe40006fc1270 */
[----:B------:R-:W-:-:S02]  /*0e30*/  CS2R R28, SRZ ;  /* 0x00000000001c7805 */ /* 0x000fc4000001ff00 */
[----:B------:R-:W-:Y:S01]  /*0e40*/  CS2R R30, SRZ ;  /* 0x00000000001e7805 */ /* 0x000fe2000001ff00 */
[----:B------:R0:W3:Y:S08]  /*0e50*/  @P3 LDG.E.EL.128 R24, desc[UR6][R40.64] ;  /* 0x0000000628183981 */ /* 0x0000f0000c2e1d00 */
[----:B------:R-:W4:Y:S01]  /*0e60*/  @P6 LDG.E.EL.128 R28, desc[UR6][R34.64] ;  /* 0x00000006221c6981 */ /* 0x000f22000c2e1d00 */
[----:B------:R-:W-:Y:S01]  /*0e70*/  FADD R13, R10, 1 ;  /* 0x3f8000000a0d7421 */ /* 0x000fe20000000000 */
[----:B------:R-:W-:-:S04]  /*0e80*/  SEL R15, R12, RZ, P1 ;  /* 0x000000ff0c0f7207 */ /* 0x000fc80000800000 */
[----:B------:R-:W-:-:S13]  /*0e90*/  FSETP.GT.AND P1, PT, R13, 8.50705917302346158658e+37, PT ;  /* 0x7e8000000d00780b */ /* 0x000fda0003f24000 */
[----:B------:R-:W-:-:S06]  /*0ea0*/  @P1 FMUL R13, R13, 0.25 ;  /* 0x3e8000000d0d1820 */ /* 0x000fcc0000400000 */
[----:B------:R-:W1:Y:S01]  /*0eb0*/  MUFU.RCP R13, R13 ;  /* 0x0000000d000d7308 */ /* 0x000e620000001000 */
[----:B------:R-:W-:Y:S02]  /*0ec0*/  FSEL R10, R4, 1, P1 ;  /* 0x3f800000040a7808 */ /* 0x000fe40000800000 */
[----:B------:R-:W-:Y:S02]  /*0ed0*/  CS2R R44, SRZ ;  /* 0x00000000002c7805 */ /* 0x000fe4000001ff00 */
[----:B------:R-:W-:-:S06]  /*0ee0*/  CS2R R46, SRZ ;  /* 0x00000000002e7805 */ /* 0x000fcc000001ff00 */
[----:B------:R5:W4:Y:S01]  /*0ef0*/  @P4 LDG.E.EL.128 R44, desc[UR6][R32.64] ;  /* 0x00000006202c4981 */ /* 0x000b22000c2e1d00 */
[----:B-1----:R-:W-:Y:S01]  /*0f00*/  FMUL R12, R13, R10 ;  /* 0x0000000a0d0c7220 */ /* 0x002fe20000400000 */
[----:B------:R-:W-:-:S03]  /*0f10*/  SEL R16, R16, RZ, P2 ;  /* 0x000000ff10107207 */ /* 0x000fc60001000000 */
[----:B------:R-:W-:Y:S01]  /*0f20*/  @P5 FFMA R16, R12, R39, R15 ;  /* 0x000000270c105223 */ /* 0x000fe2000000000f */
[----:B------:R-:W-:Y:S02]  /*0f30*/  CS2R R12, SRZ ;  /* 0x00000000000c7805 */ /* 0x000fe4000001ff00 */
[----:B------:R-:W-:-:S06]  /*0f40*/  CS2R R14, SRZ ;  /* 0x00000000000e7805 */ /* 0x000fcc000001ff00 */
[----:B------:R1:W4:Y:S01]  /*0f50*/  @P0 LDG.E.EL.128 R12, desc[UR6][R8.64] ;  /* 0x00000006080c0981 */ /* 0x000322000c2e1d00 */
[----:B0-----:R-:W-:Y:S02]  /*0f60*/  CS2R R40, SRZ ;  /* 0x0000000000287805 */ /* 0x001fe4000001ff00 */
[----:B------:R-:W-:Y:S02]  /*0f70*/  CS2R R42, SRZ ;  /* 0x00000000002a7805 */ /* 0x000fe4000001ff00 */
[----:B--2---:R-:W-:-:S05]  /*0f80*/  SEL R23, R23, RZ, P3 ;  /* 0x000000ff17177207 */ /* 0x004fca0001800000 */
[----:B------:R-:W-:-:S04]  /*0f90*/  FADD R10, RZ, -R23 ;  /* 0x80000017ff0a7221 */ /* 0x000fc80000000000 */
[----:B------:R-:W-:-:S05]  /*0fa0*/  FMUL R23, R10, 1.4426950216293334961 ;  /* 0x3fb8aa3b0a177820 */ /* 0x000fca0000400000 */
[----:B------:R-:W-:Y:S02]  /*0fb0*/  FSETP.GEU.AND P1, PT, R23, -126, PT ;  /* 0xc2fc00001700780b */ /* 0x000fe40003f2e000 */
[----:B------:R-:W-:-:S05]  /*0fc0*/  SEL R10, R22, RZ, P3 ;  /* 0x000000ff160a7207 */ /* 0x000fca0001800000 */
[----:B------:R-:W-:-:S06]  /*0fd0*/  FADD R10, RZ, -R10 ;  /* 0x8000000aff0a7221 */ /* 0x000fcc0000000000 */
[----:B------:R-:W-:-:S04]  /*0fe0*/  @!P1 FMUL R23, R23, 0.5 ;  /* 0x3f00000017179820 */ /* 0x000fc80000400000 */
[----:B------:R-:W0:Y:S01]  /*0ff0*/  MUFU.EX2 R22, R23 ;  /* 0x0000001700167308 */ /* 0x000e220000000800 */
[----:B------:R-:W-:-:S05]  /*1000*/  FMUL R10, R10, 1.4426950216293334961 ;  /* 0x3fb8aa3b0a0a7820 */ /* 0x000fca0000400000 */
[----:B------:R-:W-:Y:S01]  /*1010*/  FSETP.GEU.AND P2, PT, R10, -126, PT ;  /* 0xc2fc00000a00780b */ /* 0x000fe20003f4e000 */
[----:B0-----:R-:W-:-:S04]  /*1020*/  @!P1 FMUL R22, R22, R22 ;  /* 0x0000001616169220 */ /* 0x001fc80000400000 */
[----:B-----5:R-:W-:-:S08]  /*1030*/  FADD R32, R22, 1 ;  /* 0x3f80000016207421 */ /* 0x020fd00000000000 */
[----:B------:R-:W-:Y:S01]  /*1040*/  @!P2 FMUL R10, R10, 0.5 ;  /* 0x3f0000000a0aa820 */ /* 0x000fe20000400000 */
[----:B------:R-:W-:-:S03]  /*1050*/  FSETP.GT.AND P1, PT, R32, 8.50705917302346158658e+37, PT ;  /* 0x7e8000002000780b */ /* 0x000fc60003f24000 */
[----:B-1----:R-:W0:Y:S01]  /*1060*/  MUFU.EX2 R9, R10 ;  /* 0x0000000a00097308 */ /* 0x002e220000000800 */
[----:B------:R-:W-:-:S05]  /*1070*/  SEL R8, R21, RZ, P3 ;  /* 0x000000ff15087207 */ /* 0x000fca0001800000 */
[----:B------:R-:W-:-:S04]  /*1080*/  FADD R8, RZ, -R8 ;  /* 0x80000008ff087221 */ /* 0x000fc80000000000 */
[----:B------:R-:W-:Y:S01]  /*1090*/  FMUL R22, R8, 1.4426950216293334961 ;  /* 0x3fb8aa3b08167820 */ /* 0x000fe20000400000 */
[----:B------:R-:W-:Y:S01]  /*10a0*/  @P1 FMUL R32, R32, 0.25 ;  /* 0x3e80000020201820 */ /* 0x000fe20000400000 */
[----:B0-----:R-:W-:-:S03]  /*10b0*/  @!P2 FMUL R9, R9, R9 ;  /* 0x000000090909a220 */ /* 0x001fc60000400000 */
[----:B------:R-:W-:Y:S02]  /*10c0*/  FSETP.GEU.AND P2, PT, R22, -126, PT ;  /* 0xc2fc00001600780b */ /* 0x000fe40003f4e000 */
[----:B------:R-:W0:Y:S01]  /*10d0*/  MUFU.RCP R32, R32 ;  /* 0x0000002000207308 */ /* 0x000e220000001000 */
[----:B------:R-:W-:Y:S01]  /*10e0*/  FADD R21, R9, 1 ;  /* 0x3f80000009157421 */ /* 0x000fe20000000000 */
[----:B------:R-:W-:Y:S02]  /*10f0*/  FSEL R9, R4, 1, P1 ;  /* 0x3f80000004097808 */ /* 0x000fe40000800000 */
[----:B---3--:R-:W-:-:S07]  /*1100*/  SEL R8, R27, RZ, P3 ;  /* 0x000000ff1b087207 */ /* 0x008fce0001800000 */
[----:B------:R-:W-:Y:S01]  /*1110*/  @!P2 FMUL R22, R22, 0.5 ;  /* 0x3f0000001616a820 */ /* 0x000fe20000400000 */
[----:B0-----:R-:W-:-:S03]  /*1120*/  FMUL R9, R32, R9 ;  /* 0x0000000920097220 */ /* 0x001fc60000400000 */
[----:B------:R-:W0:Y:S01]  /*1130*/  MUFU.EX2 R27, R22 ;  /* 0x00000016001b7308 */ /* 0x000e220000000800 */
[----:B----4-:R-:W-:Y:S01]  /*1140*/  SEL R23, R31, RZ, P6 ;  /* 0x000000ff1f177207 */ /* 0x010fe20003000000 */
[----:B------:R-:W-:Y:S02]  /*1150*/  @P5 FFMA R23, R9, R38, R8 ;  /* 0x0000002609175223 */ /* 0x000fe40000000008 */
[----:B------:R-:W1:Y:S01]  /*1160*/  LDC.64 R8, c[0x0][0x240] ;  /* 0x00009000ff087b82 */ /* 0x000e620000000a00 */
[----:B------:R-:W-:-:S04]  /*1170*/  FSETP.GT.AND P1, PT, R21, 8.50705917302346158658e+37, PT ;  /* 0x7e8000001500780b */ /* 0x000fc80003f24000 */
[----:B------:R-:W-:Y:S01]  /*1180*/  FSEL R31, R4, 1, P1 ;  /* 0x3f800000041f7808 */ /* 0x000fe20000800000 */
[----:B0-----:R-:W-:-:S08]  /*1190*/  @!P2 FMUL R27, R27, R27 ;  /* 0x0000001b1b1ba220 */ /* 0x001fd00000400000 */
[----:B------:R-:W-:Y:S01]  /*11a0*/  @P1 FMUL R21, R21, 0.25 ;  /* 0x3e80000015151820 */ /* 0x000fe20000400000 */
[----:B------:R-:W-:Y:S01]  /*11b0*/  FADD R27, R27, 1 ;  /* 0x3f8000001b1b7421 */ /* 0x000fe20000000000 */
[----:B------:R-:W-:-:S04]  /*11c0*/  ISETP.GE.AND P1, PT, R65, 0x100, PT ;  /* 0x000001004100780c */ /* 0x000fc80003f26270 */
[----:B------:R-:W-:Y:S01]  /*11d0*/  FSETP.GT.AND P2, PT, R27, 8.50705917302346158658e+37, PT ;  /* 0x7e8000001b00780b */ /* 0x000fe20003f44000 */
[----:B-1----:R-:W-:Y:S01]  /*11e0*/  IMAD.WIDE R8, R65, 0x4, R8 ;  /* 0x0000000441087825 */ /* 0x002fe200078e0208 */
[----:B------:R0:W1:Y:S07]  /*11f0*/  MUFU.RCP R10, R21 ;  /* 0x00000015000a7308 */ /* 0x00006e0000001000 */
[----:B------:R2:W3:Y:S04]  /*1200*/  @!P1 LDG.E.EL.128 R40, desc[UR6][R8.64] ;  /* 0x0000000608289981 */ /* 0x0004e8000c2e1d00 */
[----:B------:R-:W-:Y:S01]  /*1210*/  @P2 FMUL R27, R27, 0.25 ;  /* 0x3e8000001b1b2820 */ /* 0x000fe20000400000 */
[----:B0-----:R-:W-:-:S05]  /*1220*/  SEL R21, R26, RZ, P3 ;  /* 0x000000ff1a157207 */ /* 0x001fca0001800000 */
[----:B------:R-:W0:Y:S01]  /*1230*/  MUFU.RCP R27, R27 ;  /* 0x0000001b001b7308 */ /* 0x000e220000001000 */
[----:B-1----:R-:W-:Y:S01]  /*1240*/  FMUL R10, R10, R31 ;  /* 0x0000001f0a0a7220 */ /* 0x002fe20000400000 */
[----:B------:R-:W-:-:S03]  /*1250*/  SEL R22, R30, RZ, P6 ;  /* 0x000000ff1e167207 */ /* 0x000fc60003000000 */
[----:B------:R-:W-:Y:S01]  /*1260*/  @P5 FFMA R22, R10, R37, R21 ;  /* 0x000000250a165223 */ /* 0x000fe20000000015 */
[----:B------:R-:W-:Y:S02]  /*1270*/  FSEL R10, R4, 1, P2 ;  /* 0x3f800000040a7808 */ /* 0x000fe40001000000 */
[----:B------:R-:W-:Y:S02]  /*1280*/  SEL R26, R25, RZ, P3 ;  /* 0x000000ff191a7207 */ /* 0x000fe40001800000 */
[----:B------:R-:W-:Y:S02]  /*1290*/  ISETP.LT.AND P2, PT, R70, 0x100, !P5 ;  /* 0x000001004600780c */ /* 0x000fe40006f41270 */
[----:B------:R-:W-:Y:S01]  /*12a0*/  SEL R21, R29, RZ, P6 ;  /* 0x000000ff1d157207 */ /* 0x000fe20003000000 */
[----:B0-----:R-:W-:Y:S01]  /*12b0*/  FMUL R25, R27, R10 ;  /* 0x0000000a1b197220 */ /* 0x001fe20000400000 */
[----:B------:R-:W-:-:S03]  /*12c0*/  CS2R R38, SRZ ;  /* 0x0000000000267805 */ /* 0x000fc6000001ff00 */
[----:B------:R-:W-:Y:S01]  /*12d0*/  @P5 FFMA R21, R25, R36, R26 ;  /* 0x0000002419155223 */ /* 0x000fe2000000001a */
[----:B------:R-:W-:Y:S02]  /*12e0*/  CS2R R36, SRZ ;  /* 0x0000000000247805 */ /* 0x000fe4000001ff00 */
[----:B------:R-:W-:Y:S02]  /*12f0*/  CS2R R32, SRZ ;  /* 0x0000000000207805 */ /* 0x000fe4000001ff00 */
[----:B------:R-:W-:Y:S02]  /*1300*/  CS2R R34, SRZ ;  /* 0x0000000000227805 */ /* 0x000fe4000001ff00 */
[----:B------:R-:W4:Y:S04]  /*1310*/  @P4 LDG.E.EL.128 R36, desc[UR6][R60.64] ;  /* 0x000000063c244981 */ /* 0x000f28000c2e1d00 */
[----:B------:R-:W5:Y:S01]  /*1320*/  @P2 LDG.E.EL.128 R32, desc[UR6][R58.64] ;  /* 0x000000063a202981 */ /* 0x000f62000c2e1d00 */
[----:B--2---:R-:W-:-:S05]  /*1330*/  SEL R8, R20, RZ, P3 ;  /* 0x000000ff14087207 */ /* 0x004fca0001800000 */
[----:B------:R-:W-:-:S04]  /*1340*/  FADD R8, RZ, -R8 ;  /* 0x80000008ff087221 */ /* 0x000fc80000000000 */
[----:B------:R-:W-:Y:S01]  /*1350*/  FMUL R27, R8, 1.4426950216293334961 ;  /* 0x3fb8aa3b081b7820 */ /* 0x000fe20000400000 */
[----:B------:R-:W-:Y:S02]  /*1360*/  SEL R8, R47, RZ, P4 ;  /* 0x000000ff2f087207 */ /* 0x000fe40002000000 */
[----:B------:R-:W-:Y:S02]  /*1370*/  SEL R20, R28, RZ, P6 ;  /* 0x000000ff1c147207 */ /* 0x000fe40003000000 */
[----:B------:R-:W-:Y:S01]  /*1380*/  FSETP.GEU.AND P6, PT, R27, -126, PT ;  /* 0xc2fc00001b00780b */ /* 0x000fe20003fce000 */
[----:B------:R-:W-:-:S04]  /*1390*/  FADD R8, RZ, -R8 ;  /* 0x80000008ff087221 */ /* 0x000fc80000000000 */
[----:B------:R-:W-:Y:S01]  /*13a0*/  FMUL R26, R8, 1.4426950216293334961 ;  /* 0x3fb8aa3b081a7820 */ /* 0x000fe20000400000 */
[----:B------:R-:W-:-:S04]  /*13b0*/  SEL R24, R24, RZ, P3 ;  /* 0x000000ff18187207 */ /* 0x000fc80001800000 */
[----:B------:R-:W-:-:S03]  /*13c0*/  FSETP.GEU.AND P3, PT, R26, -126, PT ;  /* 0xc2fc00001a00780b */ /* 0x000fc60003f6e000 */
[----:B------:R-:W-:Y:S01]  /*13d0*/  @!P6 FMUL R27, R27, 0.5 ;  /* 0x3f0000001b1be820 */ /* 0x000fe20000400000 */
[----:B------:R-:W-:-:S03]  /*13e0*/  SEL R8, R46, RZ, P4 ;  /* 0x000000ff2e087207 */ /* 0x000fc60002000000 */
[----:B------:R-:W0:Y:S02]  /*13f0*/  MUFU.EX2 R28, R27 ;  /* 0x0000001b001c7308 */ /* 0x000e240000000800 */
[----:B------:R-:W-:-:S04]  /*1400*/  FADD R8, RZ, -R8 ;  /* 0x80000008ff087221 */ /* 0x000fc80000000000 */
[----:B------:R-:W-:Y:S01]  /*1410*/  @!P3 FMUL R26, R26, 0.5 ;  /* 0x3f0000001a1ab820 */ /* 0x000fe20000400000 */
[----:B------:R-:W-:-:S03]  /*1420*/  FMUL R10, R8, 1.4426950216293334961 ;  /* 0x3fb8aa3b080a7820 */ /* 0x000fc60000400000 */
[----:B------:R-:W1:Y:S01]  /*1430*/  MUFU.EX2 R25, R26 ;  /* 0x0000001a00197308 */ /* 0x000e620000000800 */
[----:B0-----:R-:W-:Y:S01]  /*1440*/  @!P6 FMUL R28, R28, R28 ;  /* 0x0000001c1c1ce220 */ /* 0x001fe20000400000 */
[----:B------:R-:W-:-:S03]  /*1450*/  FSETP.GEU.AND P6, PT, R10, -126, PT ;  /* 0xc2fc00000a00780b */ /* 0x000fc60003fce000 */
[----:B------:R-:W-:Y:S01]  /*1460*/  FADD R28, R28, 1 ;  /* 0x3f8000001c1c7421 */ /* 0x000fe20000000000 */
[----:B-1----:R-:W-:-:S04]  /*1470*/  @!P3 FMUL R25, R25, R25 ;  /* 0x000000191919b220 */ /* 0x002fc80000400000 */
[----:B------:R-:W-:-:S05]  /*1480*/  FSETP.GT.AND P3, PT, R28, 8.50705917302346158658e+37, PT ;  /* 0x7e8000001c00780b */ /* 0x000fca0003f64000 */
[----:B------:R-:W-:Y:S01]  /*1490*/  @!P6 FMUL R10, R10, 0.5 ;  /* 0x3f0000000a0ae820 */ /* 0x000fe20000400000 */
[----:B------:R-:W-:-:S03]  /*14a0*/  SEL R8, R13, RZ, P0 ;  /* 0x000000ff0d087207 */ /* 0x000fc60000000000 */
[----:B------:R-:W0:Y:S01]  /*14b0*/  MUFU.EX2 R46, R10 ;  /* 0x0000000a002e7308 */ /* 0x000e220000000800 */
[----:B------:R-:W-:Y:S01]  /*14c0*/  FADD R25, R25, 1 ;  /* 0x3f80000019197421 */ /* 0x000fe20000000000 */
[----:B------:R-:W-:Y:S01]  /*14d0*/  FADD R8, RZ, -R8 ;  /* 0x80000008ff087221 */ /* 0x000fe20000000000 */
[----:B------:R-:W-:Y:S01]  /*14e0*/  FSEL R26, R4, 1, P3 ;  /* 0x3f800000041a7808 */ /* 0x000fe20001800000 */
[----:B------:R-:W-:Y:S02]  /*14f0*/  @P3 FMUL R28, R28, 0.25 ;  /* 0x3e8000001c1c3820 */ /* 0x000fe40000400000 */
[----:B------:R-:W-:Y:S01]  /*1500*/  FSETP.GT.AND P3, PT, R25, 8.50705917302346158658e+37, PT ;  /* 0x7e8000001900780b */ /* 0x000fe20003f64000 */
[----:B------:R-:W-:Y:S01]  /*1510*/  FMUL R8, R8, 1.4426950216293334961 ;  /* 0x3fb8aa3b08087820 */ /* 0x000fe20000400000 */
[----:B------:R-:W1:Y:S01]  /*1520*/  MUFU.RCP R13, R28 ;  /* 0x0000001c000d7308 */ /* 0x000e620000001000 */
[----:B0-----:R-:W-:-:S03]  /*1530*/  @!P6 FMUL R46, R46, R46 ;  /* 0x0000002e2e2ee220 */ /* 0x001fc60000400000 */
[----:B------:R-:W-:Y:S01]  /*1540*/  FSETP.GEU.AND P6, PT, R8, -126, PT ;  /* 0xc2fc00000800780b */ /* 0x000fe20003fce000 */
[----:B------:R-:W-:-:S06]  /*1550*/  FADD R46, R46, 1 ;  /* 0x3f8000002e2e7421 */ /* 0x000fcc0000000000 */
[----:B------:R-:W-:Y:S01]  /*1560*/  @P3 FMUL R25, R25, 0.25 ;  /* 0x3e80000019193820 */ /* 0x000fe20000400000 */
[----:B------:R-:W-:Y:S02]  /*1570*/  FSEL R10, R4, 1, P3 ;  /* 0x3f800000040a7808 */ /* 0x000fe40001800000 */
[----:B------:R-:W-:Y:S02]  /*1580*/  SEL R12, R12, RZ, P0 ;  /* 0x000000ff0c0c7207 */ /* 0x000fe40000000000 */
[----:B------:R-:W-:-:S03]  /*1590*/  FSETP.GT.AND P3, PT, R46, 8.50705917302346158658e+37, PT ;  /* 0x7e8000002e00780b */ /* 0x000fc60003f64000 */
[----:B------:R-:W-:Y:S01]  /*15a0*/  FADD R12, RZ, -R12 ;  /* 0x8000000cff0c7221 */ /* 0x000fe20000000000 */
[----:B------:R-:W-:Y:S01]  /*15b0*/  @!P6 FMUL R8, R8, 0.5 ;  /* 0x3f0000000808e820 */ /* 0x000fe20000400000 */
[----:B------:R-:W-:Y:S01]  /*15c0*/  SEL R45, R45, RZ, P4 ;  /* 0x000000ff2d2d7207 */ /* 0x000fe20002000000 */
[----:B-1----:R-:W-:Y:S01]  /*15d0*/  FMUL R13, R13, R26 ;  /* 0x0000001a0d0d7220 */ /* 0x002fe20000400000 */
[----:B------:R-:W-:Y:S01]  /*15e0*/  FMUL R26, R12, 1.4426950216293334961 ;  /* 0x3fb8aa3b0c1a7820 */ /* 0x000fe20000400000 */
[----:B------:R-:W0:Y:S02]  /*15f0*/  MUFU.EX2 R47, R8 ;  /* 0x00000008002f7308 */ /* 0x000e240000000800 */
[----:B------:R-:W-:Y:S01]  /*1600*/  FADD R12, RZ, -R45 ;  /* 0x8000002dff0c7221 */ /* 0x000fe20000000000 */
[----:B------:R-:W-:Y:S02]  /*1610*/  FSEL R45, R4, 1, P3 ;  /* 0x3f800000042d7808 */ /* 0x000fe40001800000 */
[----:B------:R-:W-:Y:S01]  /*1620*/  @P3 FMUL R46, R46, 0.25 ;  /* 0x3e8000002e2e3820 */ /* 0x000fe20000400000 */
[----:B------:R-:W-:Y:S01]  /*1630*/  FSETP.GEU.AND P3, PT, R26, -126, PT ;  /* 0xc2fc00001a00780b */ /* 0x000fe20003f6e000 */
[----:B------:R-:W-:Y:S01]  /*1640*/  FMUL R27, R12, 1.4426950216293334961 ;  /* 0x3fb8aa3b0c1b7820 */ /* 0x000fe20000400000 */
[----:B0-----:R-:W-:-:S04]  /*1650*/  @!P6 FMUL R47, R47, R47 ;  /* 0x0000002f2f2fe220 */ /* 0x001fc80000400000 */
[----:B------:R-:W-:-:S07]  /*1660*/  FSETP.GEU.AND P6, PT, R27, -126, PT ;  /* 0xc2fc00001b00780b */ /* 0x000fce0003fce000 */
[----:B------:R-:W-:-:S04]  /*1670*/  @!P3 FMUL R26, R26, 0.5 ;  /* 0x3f0000001a1ab820 */ /* 0x000fc80000400000 */
[----:B------:R-:W0:Y:S01]  /*1680*/  MUFU.EX2 R12, R26 ;  /* 0x0000001a000c7308 */ /* 0x000e220000000800 */
[----:B------:R-:W-:Y:S01]  /*1690*/  FADD R47, R47, 1 ;  /* 0x3f8000002f2f7421 */ /* 0x000fe20000000000 */
[----:B------:R-:W-:-:S06]  /*16a0*/  @!P6 FMUL R27, R27, 0.5 ;  /* 0x3f0000001b1be820 */ /* 0x000fcc0000400000 */
[----:B------:R-:W1:Y:S01]  /*16b0*/  MUFU.EX2 R53, R27 ;  /* 0x0000001b00357308 */ /* 0x000e620000000800 */
[----:B0-----:R-:W-:Y:S01]  /*16c0*/  @!P3 FMUL R12, R12, R12 ;  /* 0x0000000c0c0cb220 */ /* 0x001fe20000400000 */
[----:B------:R-:W-:Y:S01]  /*16d0*/  FSETP.GT.AND P3, PT, R47, 8.50705917302346158658e+37, PT ;  /* 0x7e8000002f00780b */ /* 0x000fe20003f64000 */
[----:B------:R-:W-:Y:S02]  /*16e0*/  @P5 FFMA R20, R13, R51, R24 ;  /* 0x000000330d145223 */ /* 0x000fe40000000018 */
[----:B------:R-:W-:-:S03]  /*16f0*/  FADD R13, R12, 1 ;  /* 0x3f8000000c0d7421 */ /* 0x000fc60000000000 */
[----:B------:R-:W0:Y:S01]  /*1700*/  MUFU.RCP R25, R25 ;  /* 0x0000001900197308 */ /* 0x000e220000001000 */
[----:B-1----:R-:W-:Y:S01]  /*1710*/  @!P6 FMUL R53, R53, R53 ;  /* 0x000000353535e220 */ /* 0x002fe20000400000 */
[----:B------:R-:W-:-:S05]  /*1720*/  FSETP.GT.AND P6, PT, R13, 8.50705917302346158658e+37, PT ;  /* 0x7e8000000d00780b */ /* 0x000fca0003fc4000 */
[----:B------:R-:W-:Y:S01]  /*1730*/  @P3 FMUL R47, R47, 0.25 ;  /* 0x3e8000002f2f3820 */ /* 0x000fe20000400000 */
[----:B------:R-:W-:Y:S01]  /*1740*/  FSEL R12, R4, 1, P6 ;  /* 0x3f800000040c7808 */ /* 0x000fe20003000000 */
[----:B0-----:R-:W-:-:S06]  /*1750*/  FMUL R27, R25, R10 ;  /* 0x0000000a191b7220 */ /* 0x001fcc0000400000 */
[----:B------:R-:W-:Y:S01]  /*1760*/  @P6 FMUL R13, R13, 0.25 ;  /* 0x3e8000000d0d6820 */ /* 0x000fe20000400000 */
[----:B------:R-:W-:Y:S02]  /*1770*/  CS2R R28, SRZ ;  /* 0x00000000001c7805 */ /* 0x000fe4000001ff00 */
[----:B------:R-:W-:-:S06]  /*1780*/  CS2R R30, SRZ ;  /* 0x00000000001e7805 */ /* 0x000fcc000001ff00 */
[----:B------:R-:W2:Y:S01]  /*1790*/  @P0 LDG.E.EL.128 R28, desc[UR6][R54.64] ;  /* 0x00000006361c0981 */ /* 0x000ea2000c2e1d00 */
[----:B---3--:R-:W-:-:S06]  /*17a0*/  FADD R8, R41, 9.9999997473787516356e-06 ;  /* 0x3727c5ac29087421 */ /* 0x008fcc0000000000 */
[----:B------:R-:W0:Y:S01]  /*17b0*/  MUFU.SQRT R8, R8 ;  /* 0x0000000800087308 */ /* 0x000e220000002000 */
[----:B------:R-:W-:Y:S02]  /*17c0*/  FSEL R41, R4, 1, P3 ;  /* 0x3f80000004297808 */ /* 0x000fe40001800000 */
[C---:B0-----:R-:W-:Y:S02]  /*17d0*/  FSETP.GT.AND P3, PT, R8.reuse, 8.50705917302346158658e+37, PT ;  /* 0x7e8000000800780b */ /* 0x041fe40003f64000 */
[----:B------:R-:W-:Y:S02]  /*17e0*/  FSETP.GEU.AND P6, PT, R8, 1.175494350822287508e-38, PT ;  /* 0x008000000800780b */ /* 0x000fe40003fce000 */
[----:B------:R-:W-:-:S09]  /*17f0*/  FSEL R10, R4, 1, P3 ;  /* 0x3f800000040a7808 */ /* 0x000fd20001800000 */
[----:B------:R-:W-:Y:S01]  /*1800*/  @P3 FMUL R8, R8, 0.25 ;  /* 0x3e80000008083820 */ /* 0x000fe20000400000 */
[----:B------:R-:W-:Y:S02]  /*1810*/  ISETP.LT.AND P3, PT, R72, 0x100, !P5 ;  /* 0x000001004800780c */ /* 0x000fe40006f61270 */
[----:B----4-:R-:W-:Y:S02]  /*1820*/  SEL R24, R39, RZ, P4 ;  /* 0x000000ff27187207 */ /* 0x010fe40002000000 */
[----:B-----5:R-:W-:-:S03]  /*1830*/  SEL R35, R35, RZ, P2 ;  /* 0x000000ff23237207 */ /* 0x020fc60001000000 */
[----:B------:R-:W-:Y:S01]  /*1840*/  @P5 FFMA R35, R27, R50, R24 ;  /* 0x000000321b235223 */ /* 0x000fe20000000018 */
[----:B------:R-:W-:Y:S02]  /*1850*/  CS2R R24, SRZ ;  /* 0x0000000000187805 */ /* 0x000fe4000001ff00 */
[----:B------:R-:W-:-:S06]  /*1860*/  CS2R R26, SRZ ;  /* 0x00000000001a7805 */ /* 0x000fcc000001ff00 */
[----:B------:R0:W3:Y:S01]  /*1870*/  @P3 LDG.E.EL.128 R24, desc[UR6][R56.64] ;  /* 0x0000000638183981 */ /* 0x0000e2000c2e1d00 */
[----:B------:R-:W-:Y:S01]  /*1880*/  FADD R53, R53, 1 ;  /* 0x3f80000035357421 */ /* 0x000fe20000000000 */
[----:B------:R-:W-:Y:S01]  /*1890*/  P2R R9, PR, RZ, 0x2 ;  /* 0x00000002ff097803 */ /* 0x000fe20000000000 */
[----:B------:R-:W1:Y:S03]  /*18a0*/  MUFU.RCP R46, R46 ;  /* 0x0000002e002e7308 */ /* 0x000e660000001000 */
[----:B------:R-:W-:-:S04]  /*18b0*/  FSETP.GT.AND P1, PT, R53, 8.50705917302346158658e+37, PT ;  /* 0x7e8000003500780b */ /* 0x000fc80003f24000 */
[----:B------:R-:W-:Y:S02]  /*18c0*/  FSEL R39, R4, 1, P1 ;  /* 0x3f80000004277808 */ /* 0x000fe40000800000 */
[----:B------:R-:W-:-:S07]  /*18d0*/  SEL R34, R34, RZ, P2 ;  /* 0x000000ff22227207 */ /* 0x000fce0001000000 */
[----:B------:R-:W-:Y:S01]  /*18e0*/  @P1 FMUL R53, R53, 0.25 ;  /* 0x3e80000035351820 */ /* 0x000fe20000400000 */
[----:B------:R-:W-:Y:S01]  /*18f0*/  ISETP.NE.AND P1, PT, R9, RZ, PT ;  /* 0x000000ff0900720c */ /* 0x000fe20003f25270 */
[----:B-1----:R-:W-:Y:S01]  /*1900*/  FMUL R50, R46, R45 ;  /* 0x0000002d2e327220 */ /* 0x002fe20000400000 */
[----:B------:R-:W-:Y:S01]  /*1910*/  SEL R9, R38, RZ, P4 ;  /* 0x000000ff26097207 */ /* 0x000fe20002000000 */
[----:B0-----:R-:W0:Y:S04]  /*1920*/  MUFU.RCP R56, R53 ;  /* 0x0000003500387308 */ /* 0x001e280000001000 */
[----:B------:R-:W-:Y:S02]  /*1930*/  @P5 FFMA R34, R50, R49, R9 ;  /* 0x0000003132225223 */ /* 0x000fe40000000009 */
[----:B------:R-:W1:Y:S01]  /*1940*/  LDC.64 R50, c[0x0][0x238] ;  /* 0x00008e00ff327b82 */ /* 0x000e620000000a00 */
[----:B------:R-:W-:-:S02]  /*1950*/  SEL R33, R33, RZ, P2 ;  /* 0x000000ff21217207 */ /* 0x000fc40001000000 */
[----:B------:R-:W-:Y:S02]  /*1960*/  CS2R R60, SRZ ;  /* 0x00000000003c7805 */ /* 0x000fe4000001ff00 */
[----:B------:R-:W-:Y:S01]  /*1970*/  CS2R R62, SRZ ;  /* 0x00000000003e7805 */ /* 0x000fe2000001ff00 */
[----:B0-----:R-:W-:Y:S01]  /*1980*/  FMUL R9, R56, R39 ;  /* 0x0000002738097220 */ /* 0x001fe20000400000 */
[----:B------:R-:W-:Y:S01]  /*1990*/  SEL R56, R37, RZ, P4 ;  /* 0x000000ff25387207 */ /* 0x000fe20002000000 */
[----:B------:R-:W0:Y:S01]  /*19a0*/  MUFU.RCP R54, R47 ;  /* 0x0000002f00367308 */ /* 0x000e220000001000 */
[----:B------:R-:W4:Y:S03]  /*19b0*/  LDC.64 R38, c[0x0][0x248] ;  /* 0x00009200ff267b82 */ /* 0x000f260000000a00 */
[----:B------:R-:W-:Y:S01]  /*19c0*/  @P5 FFMA R33, R9, R48, R56 ;  /* 0x0000003009215223 */ /* 0x000fe20000000038 */
[----:B-1----:R-:W-:-:S05]  /*19d0*/  IMAD.WIDE R56, R65, 0x4, R50 ;  /* 0x0000000441387825 */ /* 0x002fca00078e0232 */
[----:B------:R1:W5:Y:S01]  /*19e0*/  @!P1 LDG.E.EL.128 R60, desc[UR6][R56.64] ;  /* 0x00000006383c9981 */ /* 0x000362000c2e1d00 */
[----:B0-----:R-:W-:Y:S02]  /*19f0*/  FMUL R41, R54, R41 ;  /* 0x0000002936297220 */ /* 0x001fe40000400000 */
[----:B------:R-:W0:Y:S01]  /*1a00*/  LDC.64 R54, c[0x0][0x250] ;  /* 0x00009400ff367b82 */ /* 0x000e220000000a00 */
[----:B------:R-:W-:Y:S02]  /*1a10*/  CS2R R48, SRZ ;  /* 0x0000000000307805 */ /* 0x000fe4000001ff00 */
[----:B------:R-:W-:Y:S02]  /*1a20*/  CS2R R50, SRZ ;  /* 0x0000000000327805 */ /* 0x000fe4000001ff00 */
[----:B------:R-:W-:Y:S02]  /*1a30*/  CS2R R58, SRZ ;  /* 0x00000000003a7805 */ /* 0x000fe4000001ff00 */
[----:B-1----:R-:W-:-:S02]  /*1a40*/  CS2R R56, SRZ ;  /* 0x0000000000387805 */ /* 0x002fc4000001ff00 */
[----:B--2---:R-:W-:Y:S02]  /*1a50*/  SEL R46, R29, RZ, P0 ;  /* 0x000000ff1d2e7207 */ /* 0x004fe40000000000 */
[----:B------:R-:W-:Y:S02]  /*1a60*/  SEL R9, R28, RZ, P0 ;  /* 0x000000ff1c097207 */ /* 0x000fe40000000000 */
[----:B------:R-:W1:Y:S02]  /*1a70*/  LDC.64 R28, c[0x0][0x258] ;  /* 0x00009600ff1c7b82 */ /* 0x000e640000000a00 */
[----:B-1----:R-:W-:-:S05]  /*1a80*/  IMAD.WIDE R28, R65, 0x4, R28 ;  /* 0x00000004411c7825 */ /* 0x002fca00078e021c */
[----:B------:R-:W2:Y:S01]  /*1a90*/  @!P1 LDG.E.EL.128 R56, desc[UR6][R28.64] ;  /* 0x000000061c389981 */ /* 0x000ea2000c2e1d00 */
[----:B---3--:R-:W-:Y:S01]  /*1aa0*/  SEL R25, R25, RZ, P3 ;  /* 0x000000ff19197207 */ /* 0x008fe20001800000 */
[----:B------:R-:W-:Y:S01]  /*1ab0*/  @P5 FFMA R25, R41, R52, R46 ;  /* 0x0000003429195223 */ /* 0x000fe2000000002e */
[----:B----4-:R-:W-:Y:S01]  /*1ac0*/  IMAD.WIDE R46, R65, 0x4, R38 ;  /* 0x00000004412e7825 */ /* 0x010fe200078e0226 */
[----:B------:R-:W-:-:S03]  /*1ad0*/  CS2R R52, SRZ ;  /* 0x0000000000347805 */ /* 0x000fc6000001ff00 */
[----:B0-----:R-:W-:Y:S01]  /*1ae0*/  IMAD.WIDE R38, R65, 0x4, R54 ;  /* 0x0000000441267825 */ /* 0x001fe200078e0236 */
[----:B------:R-:W-:Y:S01]  /*1af0*/  CS2R R54, SRZ ;  /* 0x0000000000367805 */ /* 0x000fe2000001ff00 */
[----:B------:R-:W3:Y:S05]  /*1b00*/  @!P1 LDG.E.EL.128 R48, desc[UR6][R46.64] ;  /* 0x000000062e309981 */ /* 0x000eea000c2e1d00 */
[----:B------:R0:W3:Y:S01]  /*1b10*/  @!P1 LDG.E.EL.128 R52, desc[UR6][R38.64] ;  /* 0x0000000626349981 */ /* 0x0000e2000c2e1d00 */
[----:B------:R-:W1:Y:S01]  /*1b20*/  MUFU.RCP R13, R13 ;  /* 0x0000000d000d7308 */ /* 0x000e620000001000 */
[----:B------:R-:W-:Y:S01]  /*1b30*/  @!P6 FMUL R8, R8, 16777216 ;  /* 0x4b8000000808e820 */ /* 0x000fe20000400000 */
[----:B------:R-:W-:Y:S01]  /*1b40*/  SEL R24, R24, RZ, P3 ;  /* 0x000000ff18187207 */ /* 0x000fe20001800000 */
[----:B-1----:R-:W-:-:S04]  /*1b50*/  FMUL R12, R13, R12 ;  /* 0x0000000c0d0c7220 */ /* 0x002fc80000400000 */
[----:B------:R-:W-:Y:S02]  /*1b60*/  @P5 FFMA R24, R12, R5, R9 ;  /* 0x000000050c185223 */ /* 0x000fe40000000009 */
[----:B------:R-:W1:Y:S01]  /*1b70*/  MUFU.RCP R5, R8 ;  /* 0x0000000800057308 */ /* 0x000e620000001000 */
[----:B------:R-:W-:Y:S01]  /*1b80*/  @!P6 FMUL R10, R10, 16777216 ;  /* 0x4b8000000a0ae820 */ /* 0x000fe20000400000 */
[----:B------:R-:W-:-:S04]  /*1b90*/  SEL R7, R7, RZ, P0 ;  /* 0x000000ff07077207 */ /* 0x000fc80000000000 */
[----:B------:R-:W-:Y:S01]  /*1ba0*/  FSETP.GT.AND P6, PT, R7, RZ, PT ;  /* 0x000000ff0700720b */ /* 0x000fe20003fc4000 */
[----:B-1----:R-:W-:Y:S01]  /*1bb0*/  FMUL R5, R5, R10 ;  /* 0x0000000a05057220 */ /* 0x002fe20000400000 */
[--C-:B-----5:R-:W-:Y:S01]  /*1bc0*/  FADD R10, R25, -R61.reuse ;  /* 0x8000003d190a7221 */ /* 0x120fe20000000000 */
[--C-:B------:R-:W-:Y:S01]  /*1bd0*/  FADD R12, R33, -R61.reuse ;  /* 0x8000003d210c7221 */ /* 0x100fe20000000000 */
[--C-:B0-----:R-:W-:Y:S01]  /*1be0*/  FADD R38, R21, -R61.reuse ;  /* 0x8000003d15267221 */ /* 0x101fe20000000000 */
[----:B------:R-:W-:Y:S01]  /*1bf0*/  FADD R46, R17, -R61 ;  /* 0x8000003d112e7221 */ /* 0x000fe20000000000 */
[C---:B------:R-:W-:Y:S01]  /*1c00*/  FMUL R10, R5.reuse, R10 ;  /* 0x0000000a050a7220 */ /* 0x040fe20000400000 */
[C---:B------:R-:W-:Y:S01]  /*1c10*/  FMUL R12, R5.reuse, R12 ;  /* 0x0000000c050c7220 */ /* 0x040fe20000400000 */
[C---:B------:R-:W-:Y:S01]  /*1c20*/  FMUL R38, R5.reuse, R38 ;  /* 0x0000002605267220 */ /* 0x040fe20000400000 */
[----:B------:R-:W-:Y:S01]  /*1c30*/  FMUL R46, R5, R46 ;  /* 0x0000002e052e7220 */ /* 0x000fe20000400000 */
[----:B------:R-:W-:-:S02]  /*1c40*/  SEL R5, R44, RZ, P4 ;  /* 0x000000ff2c057207 */ /* 0x000fc40002000000 */
[----:B------:R-:W-:-:S03]  /*1c50*/  SEL R44, R11, RZ, P0 ;  /* 0x000000ff0b2c7207 */ /* 0x000fc60000000000 */
[----:B------:R-:W-:Y:S01]  /*1c60*/  FADD R5, RZ, -R5 ;  /* 0x80000005ff057221 */ /* 0x000fe20000000000 */
[----:B------:R-:W-:-:S03]  /*1c70*/  SEL R9, R15, RZ, P0 ;  /* 0x000000ff0f097207 */ /* 0x000fc60000000000 */
[----:B------:R-:W-:Y:S01]  /*1c80*/  FMUL R15, R5, 1.4426950216293334961 ;  /* 0x3fb8aa3b050f7820 */ /* 0x000fe20000400000 */
[----:B------:R-:W-:Y:S01]  /*1c90*/  @!P6 FMUL R7, R7, R44 ;  /* 0x0000002c0707e220 */ /* 0x000fe20000400000 */
[----:B------:R-:W-:-:S03]  /*1ca0*/  FADD R5, RZ, -R9 ;  /* 0x80000009ff057221 */ /* 0x000fc60000000000 */
[----:B------:R-:W-:Y:S01]  /*1cb0*/  FSETP.GEU.AND P6, PT, R15, -126, PT ;  /* 0xc2fc00000f00780b */ /* 0x000fe20003fce000 */
[----:B------:R-:W-:Y:S01]  /*1cc0*/  FMUL R13, R5, 1.4426950216293334961 ;  /* 0x3fb8aa3b050d7820 */ /* 0x000fe20000400000 */
[----:B------:R-:W-:Y:S01]  /*1cd0*/  SEL R36, R36, RZ, P4 ;  /* 0x000000ff24247207 */ /* 0x000fe20002000000 */
[----:B------:R-:W-:-:S03]  /*1ce0*/  FADD R40, R40, 9.9999997473787516356e-06 ;  /* 0x3727c5ac28287421 */ /* 0x000fc60000000000 */
[----:B------:R-:W-:-:S07]  /*1cf0*/  FSETP.GEU.AND P4, PT, R13, -126, PT ;  /* 0xc2fc00000d00780b */ /* 0x000fce0003f8e000 */
[----:B------:R-:W-:Y:S01]  /*1d00*/  @!P6 FMUL R15, R15, 0.5 ;  /* 0x3f0000000f0fe820 */ /* 0x000fe20000400000 */
[----:B------:R-:W-:Y:S08]  /*1d10*/  MUFU.SQRT R40, R40 ;  /* 0x0000002800287308 */ /* 0x000ff00000002000 */
[----:B------:R-:W0:Y:S01]  /*1d20*/  MUFU.EX2 R28, R15 ;  /* 0x0000000f001c7308 */ /* 0x000e220000000800 */
[----:B------:R-:W-:-:S07]  /*1d30*/  @!P4 FMUL R13, R13, 0.5 ;  /* 0x3f0000000d0dc820 */ /* 0x000fce0000400000 */
[----:B------:R-:W1:Y:S01]  /*1d40*/  MUFU.EX2 R9, R13 ;  /* 0x0000000d00097308 */ /* 0x000e620000000800 */
[----:B------:R-:W-:Y:S01]  /*1d50*/  SEL R5, R14, RZ, P0 ;  /* 0x000000ff0e057207 */ /* 0x000fe20000000000 */
[----:B0-----:R-:W-:Y:S01]  /*1d60*/  @!P6 FMUL R28, R28, R28 ;  /* 0x0000001c1c1ce220 */ /* 0x001fe20000400000 */
[----:B------:R-:W-:-:S03]  /*1d70*/  FSETP.GT.AND P6, PT, R40, 8.50705917302346158658e+37, PT ;  /* 0x7e8000002800780b */ /* 0x000fc60003fc4000 */
[----:B------:R-:W-:-:S04]  /*1d80*/  FADD R5, RZ, -R5 ;  /* 0x80000005ff057221 */ /* 0x000fc80000000000 */
[----:B------:R-:W-:Y:S01]  /*1d90*/  FMUL R11, R5, 1.4426950216293334961 ;  /* 0x3fb8aa3b050b7820 */ /* 0x000fe20000400000 */
[----:B-1----:R-:W-:Y:S01]  /*1da0*/  @!P4 FMUL R9, R9, R9 ;  /* 0x000000090909c220 */ /* 0x002fe20000400000 */
[----:B------:R-:W-:Y:S02]  /*1db0*/  FSETP.GEU.AND P4, PT, R40, 1.175494350822287508e-38, PT ;  /* 0x008000002800780b */ /* 0x000fe40003f8e000 */
[----:B------:R-:W-:Y:S02]  /*1dc0*/  FSEL R14, R4, 1, P6 ;  /* 0x3f800000040e7808 */ /* 0x000fe40003000000 */
[----:B------:R-:W-:Y:S01]  /*1dd0*/  @P6 FMUL R40, R40, 0.25 ;  /* 0x3e80000028286820 */ /* 0x000fe20000400000 */
[----:B------:R-:W-:-:S08]  /*1de0*/  FSETP.GEU.AND P6, PT, R11, -126, PT ;  /* 0xc2fc00000b00780b */ /* 0x000fd00003fce000 */
[----:B------:R-:W-:-:S04]  /*1df0*/  @!P4 FMUL R40, R40, 16777216 ;  /* 0x4b8000002828c820 */ /* 0x000fc80000400000 */
[----:B------:R-:W0:Y:S01]  /*1e00*/  MUFU.RCP R5, R40 ;  /* 0x0000002800057308 */ /* 0x000e220000001000 */
[----:B------:R-:W-:-:S07]  /*1e10*/  @!P6 FMUL R11, R11, 0.5 ;  /* 0x3f0000000b0be820 */ /* 0x000fce0000400000 */
[----:B------:R-:W1:Y:S01]  /*1e20*/  MUFU.EX2 R29, R11 ;  /* 0x0000000b001d7308 */ /* 0x000e620000000800 */
[----:B------:R-:W-:Y:S01]  /*1e30*/  FADD R28, R28, 1 ;  /* 0x3f8000001c1c7421 */ /* 0x000fe20000000000 */
[----:B------:R-:W-:-:S04]  /*1e40*/  @!P4 FMUL R14, R14, 16777216 ;  /* 0x4b8000000e0ec820 */ /* 0x000fc80000400000 */
[----:B------:R-:W-:Y:S01]  /*1e50*/  FSETP.GT.AND P4, PT, R28, 8.50705917302346158658e+37, PT ;  /* 0x7e8000001c00780b */ /* 0x000fe20003f84000 */
[----:B0-----:R-:W-:Y:S01]  /*1e60*/  FMUL R5, R5, R14 ;  /* 0x0000000e05057220 */ /* 0x001fe20000400000 */
[----:B------:R-:W-:Y:S01]  /*1e70*/  FADD R14, R9, 1 ;  /* 0x3f800000090e7421 */ /* 0x000fe20000000000 */
[----:B-1----:R-:W-:-:S04]  /*1e80*/  @!P6 FMUL R29, R29, R29 ;  /* 0x0000001d1d1de220 */ /* 0x002fc80000400000 */
[----:B------:R-:W-:Y:S01]  /*1e90*/  FSETP.GT.AND P6, PT, R14, 8.50705917302346158658e+37, PT ;  /* 0x7e8000000e00780b */ /* 0x000fe20003fc4000 */
[----:B------:R-:W-:-:S05]  /*1ea0*/  FADD R29, R29, 1 ;  /* 0x3f8000001d1d7421 */ /* 0x000fca0000000000 */
[----:B------:R-:W-:Y:S01]  /*1eb0*/  @P4 FMUL R28, R28, 0.25 ;  /* 0x3e8000001c1c4820 */ /* 0x000fe20000400000 */
[----:B------:R-:W-:Y:S02]  /*1ec0*/  FSEL R40, R4, 1, P4 ;  /* 0x3f80000004287808 */ /* 0x000fe40002000000 */
[----:B------:R-:W-:Y:S01]  /*1ed0*/  FSETP.GT.AND P4, PT, R29, 8.50705917302346158658e+37, PT ;  /* 0x7e8000001d00780b */ /* 0x000fe20003f84000 */
[----:B------:R-:W-:Y:S01]  /*1ee0*/  FADD R42, R42, 9.9999997473787516356e-06 ;  /* 0x3727c5ac2a2a7421 */ /* 0x000fe20000000000 */
[----:B------:R-:W-:Y:S02]  /*1ef0*/  FADD R43, R43, 9.9999997473787516356e-06 ;  /* 0x3727c5ac2b2b7421 */ /* 0x000fe40000000000 */
[----:B------:R-:W-:Y:S01]  /*1f00*/  @P6 FMUL R14, R14, 0.25 ;  /* 0x3e8000000e0e6820 */ /* 0x000fe20000400000 */
[----:B------:R-:W0:Y:S08]  /*1f10*/  MUFU.SQRT R13, R42 ;  /* 0x0000002a000d7308 */ /* 0x000e300000002000 */
[----:B------:R-:W1:Y:S01]  /*1f20*/  MUFU.SQRT R15, R43 ;  /* 0x0000002b000f7308 */ /* 0x000e620000002000 */
[----:B------:R-:W-:-:S07]  /*1f30*/  @P4 FMUL R29, R29, 0.25 ;  /* 0x3e8000001d1d4820 */ /* 0x000fce0000400000 */
[----:B------:R-:W4:Y:S01]  /*1f40*/  MUFU.RCP R14, R14 ;  /* 0x0000000e000e7308 */ /* 0x000f220000001000 */
[----:B------:R-:W-:Y:S02]  /*1f50*/  FSEL R37, R4, 1, P6 ;  /* 0x3f80000004257808 */ /* 0x000fe40003000000 */
[----:B------:R-:W-:-:S05]  /*1f60*/  SEL R26, R26, RZ, P3 ;  /* 0x000000ff1a1a7207 */ /* 0x000fca0001800000 */
[----:B------:R-:W5:Y:S01]  /*1f70*/  MUFU.RCP R9, R28 ;  /* 0x0000001c00097308 */ /* 0x000f620000001000 */
[----:B------:R-:W-:Y:S02]  /*1f80*/  SEL R27, R27, RZ, P3 ;  /* 0x000000ff1b1b7207 */ /* 0x000fe40001800000 */
[----:B0-----:R-:W-:-:S05]  /*1f90*/  FSETP.GT.AND P3, PT, R13, 8.50705917302346158658e+37, PT ;  /* 0x7e8000000d00780b */ /* 0x001fca0003f64000 */
[----:B------:R-:W0:Y:S01]  /*1fa0*/  MUFU.RCP R28, R29 ;  /* 0x0000001d001c7308 */ /* 0x000e220000001000 */
[----:B-1----:R-:W-:Y:S01]  /*1fb0*/  FSETP.GT.AND P6, PT, R15, 8.50705917302346158658e+37, PT ;  /* 0x7e8000000f00780b */ /* 0x002fe20003fc4000 */
[----:B----4-:R-:W-:Y:S01]  /*1fc0*/  FMUL R14, R14, R37 ;  /* 0x000000250e0e7220 */ /* 0x010fe20000400000 */
[----:B------:R-:W-:Y:S02]  /*1fd0*/  SEL R11, R30, RZ, P0 ;  /* 0x000000ff1e0b7207 */ /* 0x000fe40000000000 */
[----:B------:R-:W-:Y:S02]  /*1fe0*/  SEL R31, R31, RZ, P0 ;  /* 0x000000ff1f1f7207 */ /* 0x000fe40000000000 */
[----:B------:R-:W-:Y:S02]  /*1ff0*/  FSETP.GEU.AND P0, PT, R13, 1.175494350822287508e-38, PT ;  /* 0x008000000d00780b */ /* 0x000fe40003f0e000 */
[C---:B------:R-:W-:Y:S02]  /*2000*/  FSEL R37, R4.reuse, 1, P4 ;  /* 0x3f80000004257808 */ /* 0x040fe40002000000 */
[----:B------:R-:W-:Y:S01]  /*2010*/  FSETP.GEU.AND P4, PT, R15, 1.175494350822287508e-38, PT ;  /* 0x008000000f00780b */ /* 0x000fe20003f8e000 */
[----:B-----5:R-:W-:Y:S01]  /*2020*/  FMUL R9, R9, R40 ;  /* 0x0000002809097220 */ /* 0x020fe20000400000 */
[----:B------:R-:W-:Y:S01]  /*2030*/  FSEL R30, R4, 1, P3 ;  /* 0x3f800000041e7808 */ /* 0x000fe20001800000 */
[----:B0-----:R-:W-:Y:S01]  /*2040*/  FMUL R28, R28, R37 ;  /* 0x000000251c1c7220 */ /* 0x001fe20000400000 */
[----:B------:R-:W-:Y:S01]  /*2050*/  SEL R32, R32, RZ, P2 ;  /* 0x000000ff20207207 */ /* 0x000fe20001000000 */
[----:B------:R-:W-:Y:S01]  /*2060*/  @P3 FMUL R13, R13, 0.25 ;  /* 0x3e8000000d0d3820 */ /* 0x000fe20000400000 */
[----:B------:R-:W-:Y:S01]  /*2070*/  FSEL R4, R4, 1, P6 ;  /* 0x3f80000004047808 */ /* 0x000fe20003000000 */
[----:B------:R-:W-:Y:S01]  /*2080*/  @P5 FFMA R32, R9, R67, R36 ;  /* 0x0000004309205223 */ /* 0x000fe20000000024 */
[----:B------:R-:W-:Y:S01]  /*2090*/  @P6 FMUL R15, R15, 0.25 ;  /* 0x3e8000000f0f6820 */ /* 0x000fe20000400000 */
[----:B------:R-:W-:Y:S01]  /*20a0*/  @P5 FFMA R26, R28, R6, R11 ;  /* 0x000000061c1a5223 */ /* 0x000fe2000000000b */
[----:B------:R-:W-:Y:S01]  /*20b0*/  @P5 FFMA R27, R14, R7, R31 ;  /* 0x000000070e1b5223 */ /* 0x000fe2000000001f */
[----:B------:R-:W-:Y:S01]  /*20c0*/  @!P0 FMUL R13, R13, 16777216 ;  /* 0x4b8000000d0d8820 */ /* 0x000fe20000400000 */
[----:B------:R-:W-:Y:S01]  /*20d0*/  FADD R6, R32, -R60 ;  /* 0x8000003c20067221 */ /* 0x000fe20000000000 */
[----:B------:R-:W-:Y:S01]  /*20e0*/  @!P4 FMUL R15, R15, 16777216 ;  /* 0x4b8000000f0fc820 */ /* 0x000fe20000400000 */
[----:B------:R-:W-:-:S02]  /*20f0*/  @!P4 FMUL R4, R4, 16777216 ;  /* 0x4b8000000404c820 */ /* 0x000fc40000400000 */
[C---:B------:R-:W-:Y:S01]  /*2100*/  FMUL R9, R5.reuse, R6 ;  /* 0x0000000605097220 */ /* 0x040fe20000400000 */
[----:B------:R-:W0:Y:S01]  /*2110*/  MUFU.RCP R13, R13 ;  /* 0x0000000d000d7308 */ /* 0x000e220000001000 */
[----:B------:R-:W1:Y:S01]  /*2120*/  S2R R6, SR_TID.X ;  /* 0x0000000000067919 */ /* 0x000e620000002100 */
[----:B------:R-:W-:Y:S01]  /*2130*/  FADD R44, R24, -R60 ;  /* 0x8000003c182c7221 */ /* 0x000fe20000000000 */
[----:B------:R-:W-:Y:S01]  /*2140*/  @!P0 FMUL R30, R30, 16777216 ;  /* 0x4b8000001e1e8820 */ /* 0x000fe20000400000 */
[----:B------:R-:W4:Y:S04]  /*2150*/  S2UR UR5, SR_CgaCtaId ;  /* 0x00000000000579c3 */ /* 0x000f280000008800 */
[----:B------:R-:W5:Y:S01]  /*2160*/  MUFU.RCP R15, R15 ;  /* 0x0000000f000f7308 */ /* 0x000f620000001000 */
[----:B------:R-:W-:Y:S01]  /*2170*/  FMUL R11, R5, R44 ;  /* 0x0000002c050b7220 */ /* 0x000fe20000400000 */
[----:B------:R-:W-:Y:S01]  /*2180*/  LOP3.LUT R29, R64, 0xfc, RZ, 0xc0, !PT ;  /* 0x000000fc401d7812 */ /* 0x000fe200078ec0ff */
[----:B------:R-:W-:Y:S01]  /*2190*/  FADD R42, R22, -R62 ;  /* 0x8000003e162a7221 */ /* 0x000fe20000000000 */
[----:B0-----:R-:W-:-:S02]  /*21a0*/  FMUL R13, R13, R30 ;  /* 0x0000001e0d0d7220 */ /* 0x001fc40000400000 */
[----:B------:R-:W-:Y:S01]  /*21b0*/  PRMT R2, R29, 0x6540, R2 ;  /* 0x000065401d027816 */ /* 0x000fe20000000002 */
[--C-:B------:R-:W-:Y:S01]  /*21c0*/  FADD R40, R34, -R62.reuse ;  /* 0x8000003e22287221 */ /* 0x100fe20000000000 */
[----:B------:R-:W-:Y:S01]  /*21d0*/  FMUL R31, R13, R42 ;  /* 0x0000002a0d1f7220 */ /* 0x000fe20000400000 */
[--C-:B------:R-:W-:Y:S01]  /*21e0*/  FADD R36, R26, -R62.reuse ;  /* 0x8000003e1a247221 */ /* 0x100fe20000000000 */
[----:B------:R-:W-:Y:S01]  /*21f0*/  FADD R62, R18, -R62 ;  /* 0x8000003e123e7221 */ /* 0x000fe20000000000 */
[----:B-----5:R-:W-:Y:S01]  /*2200*/  FMUL R15, R15, R4 ;  /* 0x000000040f0f7220 */ /* 0x020fe20000400000 */
[--C-:B------:R-:W-:Y:S01]  /*2210*/  FADD R4, R27, -R63.reuse ;  /* 0x8000003f1b047221 */ /* 0x100fe20000000000 */
[--C-:B------:R-:W-:Y:S01]  /*2220*/  FADD R30, R19, -R63.reuse ;  /* 0x8000003f131e7221 */ /* 0x100fe20000000000 */
[----:B------:R-:W-:Y:S01]  /*2230*/  FMUL R37, R13, R40 ;  /* 0x000000280d257220 */ /* 0x000fe20000400000 */
[--C-:B------:R-:W-:Y:S01]  /*2240*/  FADD R28, R35, -R63.reuse ;  /* 0x8000003f231c7221 */ /* 0x100fe20000000000 */
[----:B------:R-:W-:Y:S01]  /*2250*/  FADD R14, R23, -R63 ;  /* 0x8000003f170e7221 */ /* 0x000fe20000000000 */
[----:B------:R-:W-:Y:S01]  /*2260*/  FMUL R39, R13, R36 ;  /* 0x000000240d277220 */ /* 0x000fe20000400000 */
[-CC-:B---3--:R-:W-:Y:S01]  /*2270*/  FFMA R8, R10, R49.reuse, R53.reuse ;  /* 0x000000310a087223 */ /* 0x188fe20000000035 */
[-CC-:B------:R-:W-:Y:S01]  /*2280*/  FFMA R10, R38, R49.reuse, R53.reuse ;  /* 0x00000031260a7223 */ /* 0x180fe20000000035 */
[----:B------:R-:W-:-:S04]  /*2290*/  FFMA R12, R12, R49, R53 ;  /* 0x000000310c0c7223 */ /* 0x000fc80000000035 */
[----:B------:R-:W-:Y:S01]  /*22a0*/  FSETP.GT.AND P5, PT, R10, RZ, PT ;  /* 0x000000ff0a00720b */ /* 0x000fe20003fa4000 */
[----:B------:R-:W-:Y:S01]  /*22b0*/  FFMA R38, R46, R49, R53 ;  /* 0x000000312e267223 */ /* 0x000fe20000000035 */
[----:B------:R-:W-:Y:S01]  /*22c0*/  FSETP.GT.AND P4, PT, R12, RZ, PT ;  /* 0x000000ff0c00720b */ /* 0x000fe20003f84000 */
[----:B------:R-:W-:Y:S01]  /*22d0*/  FADD R46, R20, -R60 ;  /* 0x8000003c142e7221 */ /* 0x000fe20000000000 */
[----:B------:R-:W-:-:S03]  /*22e0*/  FSETP.GT.AND P2, PT, R8, RZ, PT ;  /* 0x000000ff0800720b */ /* 0x000fc60003f44000 */
[----:B------:R-:W-:-:S04]  /*22f0*/  FMUL R7, R5, R46 ;  /* 0x0000002e05077220 */ /* 0x000fc80000400000 */
[-CC-:B------:R-:W-:Y:S02]  /*2300*/  FFMA R7, R7, R48.reuse, R52.reuse ;  /* 0x0000003007077223 */ /* 0x180fe40000000034 */
[-C--:B--2---:R-:W-:Y:S01]  /*2310*/  @!P5 FMUL R10, R10, R57.reuse ;  /* 0x000000390a0ad220 */ /* 0x084fe20000400000 */
[----:B------:R-:W-:Y:S01]  /*2320*/  FSETP.GT.AND P5, PT, R38, RZ, PT ;  /* 0x000000ff2600720b */ /* 0x000fe20003fa4000 */
[-C--:B------:R-:W-:Y:S01]  /*2330*/  FFMA R9, R9, R48.reuse, R52 ;  /* 0x0000003009097223 */ /* 0x080fe20000000034 */
[-C--:B------:R-:W-:Y:S01]  /*2340*/  @!P4 FMUL R12, R12, R57.reuse ;  /* 0x000000390c0cc220 */ /* 0x080fe20000400000 */
[----:B------:R-:W-:Y:S01]  /*2350*/  FSETP.GT.AND P4, PT, R7, RZ, PT ;  /* 0x000000ff0700720b */ /* 0x000fe20003f84000 */
[----:B------:R-:W-:Y:S01]  /*2360*/  FADD R60, R16, -R60 ;  /* 0x8000003c103c7221 */ /* 0x000fe20000000000 */
[----:B------:R-:W-:Y:S01]  /*2370*/  @!P2 FMUL R8, R8, R57 ;  /* 0x000000390808a220 */ /* 0x000fe20000400000 */
[----:B------:R-:W-:Y:S01]  /*2380*/  FSETP.GT.AND P2, PT, R9, RZ, PT ;  /* 0x000000ff0900720b */ /* 0x000fe20003f44000 */
[----:B------:R-:W-:Y:S01]  /*2390*/  FFMA R11, R11, R48, R52 ;  /* 0x000000300b0b7223 */ /* 0x000fe20000000034 */
[----:B------:R-:W-:-:S04]  /*23a0*/  FMUL R5, R5, R60 ;  /* 0x0000003c05057220 */ /* 0x000fc80000400000 */
[----:B------:R-:W-:Y:S01]  /*23b0*/  FFMA R29, R5, R48, R52 ;  /* 0x00000030051d7223 */ /* 0x000fe20000000034 */
[----:B------:R-:W-:Y:S01]  /*23c0*/  @!P5 FMUL R38, R38, R57 ;  /* 0x000000392626d220 */ /* 0x000fe20000400000 */
[----:B------:R-:W-:Y:S01]  /*23d0*/  FSETP.GT.AND P5, PT, R11, RZ, PT ;  /* 0x000000ff0b00720b */ /* 0x000fe20003fa4000 */
[--C-:B------:R-:W-:Y:S01]  /*23e0*/  FFMA R31, R31, R50, R54.reuse ;  /* 0x000000321f1f7223 */ /* 0x100fe20000000036 */
[----:B------:R-:W-:Y:S01]  /*23f0*/  @!P4 FMUL R7, R7, R56 ;  /* 0x000000380707c220 */ /* 0x000fe20000400000 */
[----:B------:R-:W-:Y:S01]  /*2400*/  FSETP.GT.AND P4, PT, R29, RZ, PT ;  /* 0x000000ff1d00720b */ /* 0x000fe20003f84000 */
[----:B------:R-:W-:Y:S01]  /*2410*/  FMUL R5, R13, R62 ;  /* 0x0000003e0d057220 */ /* 0x000fe20000400000 */
[----:B------:R-:W-:Y:S01]  /*2420*/  @!P2 FMUL R9, R9, R56 ;  /* 0x000000380909a220 */ /* 0x000fe20000400000 */
[----:B------:R-:W-:Y:S01]  /*2430*/  FSETP.GT.AND P2, PT, R31, RZ, PT ;  /* 0x000000ff1f00720b */ /* 0x000fe20003f44000 */
[----:B------:R-:W-:Y:S01]  /*2440*/  FMUL R36, R15, R4 ;  /* 0x000000040f247220 */ /* 0x000fe20000400000 */
[--C-:B------:R-:W-:Y:S01]  /*2450*/  FFMA R13, R37, R50, R54.reuse ;  /* 0x00000032250d7223 */ /* 0x100fe20000000036 */
[C---:B------:R-:W-:Y:S01]  /*2460*/  FMUL R4, R15.reuse, R30 ;  /* 0x0000001e0f047220 */ /* 0x040fe20000400000 */
[C---:B------:R-:W-:Y:S01]  /*2470*/  FMUL R28, R15.reuse, R28 ;  /* 0x0000001c0f1c7220 */ /* 0x040fe20000400000 */
[----:B------:R-:W-:Y:S01]  /*2480*/  FMUL R30, R15, R14 ;  /* 0x0000000e0f1e7220 */ /* 0x000fe20000400000 */
[----:B------:R-:W-:Y:S01]  /*2490*/  FFMA R15, R5, R50, R54 ;  /* 0x00000032050f7223 */ /* 0x000fe20000000036 */
[----:B-1----:R-:W-:-:S02]  /*24a0*/  IMAD.SHL.U32 R5, R6, 0x400, RZ ;  /* 0x0000040006057824 */ /* 0x002fc400078e00ff */
[----:B------:R-:W-:Y:S01]  /*24b0*/  FFMA R37, R39, R50, R54 ;  /* 0x0000003227257223 */ /* 0x000fe20000000036 */
[-C--:B------:R-:W-:Y:S01]  /*24c0*/  @!P5 FMUL R11, R11, R56.reuse ;  /* 0x000000380b0bd220 */ /* 0x080fe20000400000 */
[----:B------:R-:W-:Y:S01]  /*24d0*/  UMOV UR4, 0x400 ;  /* 0x0000040000047882 */ /* 0x000fe20000000000 */
[----:B------:R-:W-:Y:S01]  /*24e0*/  SHF.R.U32.HI R40, RZ, 0x2, R6 ;  /* 0x00000002ff287819 */ /* 0x000fe20000011606 */
[----:B----4-:R-:W-:Y:S01]  /*24f0*/  UPRMT UR4, UR5, 0x654, UR4 ;  /* 0x0000065405047896 */ /* 0x010fe20008000004 */
[----:B------:R-:W-:Y:S01]  /*2500*/  FSETP.GT.AND P5, PT, R13, RZ, PT ;  /* 0x000000ff0d00720b */ /* 0x000fe20003fa4000 */
[----:B------:R-:W-:Y:S01]  /*2510*/  @!P4 FMUL R29, R29, R56 ;  /* 0x000000381d1dc220 */ /* 0x000fe20000400000 */
[----:B------:R-:W-:Y:S02]  /*2520*/  SGXT.U32 R40, R40, 0x6 ;  /* 0x000000062828781a */ /* 0x000fe40000000000 */
[----:B------:R-:W-:Y:S01]  /*2530*/  LOP3.LUT R5, R5, 0xc00, RZ, 0xc0, !PT ;  /* 0x00000c0005057812 */ /* 0x000fe200078ec0ff */
[-CC-:B------:R-:W-:Y:S01]  /*2540*/  FFMA R14, R36, R51.reuse, R55.reuse ;  /* 0x00000033240e7223 */ /* 0x180fe20000000037 */
[----:B------:R-:W-:Y:S01]  /*2550*/  FSETP.GT.AND P4, PT, R37, RZ, PT ;  /* 0x000000ff2500720b */ /* 0x000fe20003f84000 */
[----:B------:R-:W-:Y:S01]  /*2560*/  FFMA R36, R4, R51, R55 ;  /* 0x0000003304247223 */ /* 0x000fe20000000037 */
[----:B------:R-:W-:Y:S01]  /*2570*/  @!P2 FMUL R31, R31, R58 ;  /* 0x0000003a1f1fa220 */ /* 0x000fe20000400000 */
[----:B------:R-:W-:-:S02]  /*2580*/  LOP3.LUT R39, R5, R40, RZ, 0xfc, !PT ;  /* 0x0000002805277212 */ /* 0x000fc400078efcff */
[C---:B------:R-:W-:Y:S02]  /*2590*/  LEA.HI R4, R5.reuse, UR4, RZ, 0x1c ;  /* 0x0000000405047c11 */ /* 0x040fe4000f8fe0ff */
[C---:B------:R-:W-:Y:S02]  /*25a0*/  LOP3.LUT R41, R5.reuse, 0x100, RZ, 0xfc, !PT ;  /* 0x0000010005297812 */ /* 0x040fe400078efcff */
[----:B------:R-:W-:Y:S02]  /*25b0*/  LOP3.LUT R43, R5, 0x200, RZ, 0xfc, !PT ;  /* 0x00000200052b7812 */ /* 0x000fe400078efcff */
[----:B------:R-:W-:Y:S02]  /*25c0*/  FSETP.GT.AND P2, PT, R15, RZ, PT ;  /* 0x000000ff0f00720b */ /* 0x000fe40003f44000 */
[----:B------:R-:W-:Y:S01]  /*25d0*/  LOP3.LUT R5, R5, 0x300, RZ, 0xfc, !PT ;  /* 0x0000030005057812 */ /* 0x000fe200078efcff */
[----:B------:R-:W-:Y:S01]  /*25e0*/  @!P5 FMUL R13, R13, R58 ;  /* 0x0000003a0d0dd220 */ /* 0x000fe20000400000 */
[----:B------:R-:W-:Y:S01]  /*25f0*/  FFMA R28, R28, R51, R55 ;  /* 0x000000331c1c7223 */ /* 0x000fe20000000037 */
[----:B------:R-:W-:Y:S01]  /*2600*/  IMAD R40, R39, 0x4, R4 ;  /* 0x0000000427287824 */ /* 0x000fe200078e0204 */
[----:B------:R-:W-:-:S02]  /*2610*/  LEA.HI R46, R5, UR4, RZ, 0x1c ;  /* 0x00000004052e7c11 */ /* 0x000fc4000f8fe0ff */
[----:B------:R-:W-:Y:S01]  /*2620*/  FSETP.GT.AND P5, PT, R14, RZ, PT ;  /* 0x000000ff0e00720b */ /* 0x000fe20003fa4000 */
[----:B------:R-:W0:Y:S01]  /*2630*/  LDC.64 R4, c[0x0][0x260] ;  /* 0x00009800ff047b82 */ /* 0x000e220000000a00 */
[----:B------:R-:W-:Y:S01]  /*2640*/  FFMA R30, R30, R51, R55 ;  /* 0x000000331e1e7223 */ /* 0x000fe20000000037 */
[-C--:B------:R-:W-:Y:S01]  /*2650*/  @!P4 FMUL R37, R37, R58.reuse ;  /* 0x0000003a2525c220 */ /* 0x080fe20000400000 */
[----:B------:R-:W-:Y:S01]  /*2660*/  FSETP.GT.AND P4, PT, R28, RZ, PT ;  /* 0x000000ff1c00720b */ /* 0x000fe20003f84000 */
[----:B------:R-:W-:Y:S01]  /*2670*/  @!P2 FMUL R15, R15, R58 ;  /* 0x0000003a0f0fa220 */ /* 0x000fe20000400000 */
[----:B------:R-:W-:Y:S02]  /*2680*/  LEA.HI R42, R41, UR4, RZ, 0x1c ;  /* 0x00000004292a7c11 */ /* 0x000fe4000f8fe0ff */
[----:B------:R-:W-:Y:S02]  /*2690*/  LEA.HI R44, R43, UR4, RZ, 0x1c ;  /* 0x000000042b2c7c11 */ /* 0x000fe4000f8fe0ff */
[----:B------:R-:W-:Y:S01]  /*26a0*/  FSETP.GT.AND P2, PT, R30, RZ, PT ;  /* 0x000000ff1e00720b */ /* 0x000fe20003f44000 */
[----:B------:R-:W-:-:S02]  /*26b0*/  IMAD R41, R39, 0x4, R42 ;  /* 0x0000000427297824 */ /* 0x000fc400078e022a */
[C---:B------:R-:W-:Y:S02]  /*26c0*/  IMAD R44, R39.reuse, 0x4, R44 ;  /* 0x00000004272c7824 */ /* 0x040fe400078e022c */
[-C--:B------:R-:W-:Y:S01]  /*26d0*/  @!P5 FMUL R14, R14, R59.reuse ;  /* 0x0000003b0e0ed220 */ /* 0x080fe20000400000 */
[----:B------:R-:W-:Y:S01]  /*26e0*/  IMAD R39, R39, 0x4, R46 ;  /* 0x0000000427277824 */ /* 0x000fe200078e022e */
[----:B------:R-:W-:Y:S01]  /*26f0*/  FSETP.GT.AND P5, PT, R36, RZ, PT ;  /* 0x000000ff2400720b */ /* 0x000fe20003fa4000 */
[----:B------:R-:W-:Y:S01]  /*2700*/  STS [R40], R11 ;  /* 0x0000000b28007388 */ /* 0x000fe20000000800 */
[----:B------:R-:W-:Y:S01]  /*2710*/  ISETP.LT.AND P3, PT, R72, 0x100, !P1 ;  /* 0x000001004800780c */ /* 0x000fe20004f61270 */
[----:B------:R-:W-:Y:S01]  /*2720*/  @!P4 FMUL R28, R28, R59 ;  /* 0x0000003b1c1cc220 */ /* 0x000fe20000400000 */
[----:B------:R-:W-:Y:S01]  /*2730*/  ISETP.LT.AND P0, PT, R70, 0x100, !P1 ;  /* 0x000001004600780c */ /* 0x000fe20004f01270 */
[----:B------:R-:W-:Y:S01]  /*2740*/  STS [R41+0x400], R8 ;  /* 0x0004000829007388 */ /* 0x000fe20000000800 */
[----:B------:R-:W-:-:S03]  /*2750*/  ISETP.LT.AND P6, PT, R68, 0x100, !P1 ;  /* 0x000001004400780c */ /* 0x000fc60004fc1270 */
[----:B------:R-:W-:Y:S01]  /*2760*/  STS [R44+0x800], R37 ;  /* 0x000800252c007388 */ /* 0x000fe20000000800 */
[----:B------:R-:W-:Y:S01]  /*2770*/  ISETP.LT.AND P1, PT, R66, 0x100, !P1 ;  /* 0x000001004200780c */ /* 0x000fe20004f21270 */
[--C-:B------:R-:W-:Y:S02]  /*2780*/  IMAD R72, R72, 0x100, R65.reuse ;  /* 0x0000010048487824 */ /* 0x100fe400078e0241 */
[----:B------:R-:W-:Y:S01]  /*2790*/  STS [R39+0xc00], R14 ;  /* 0x000c000e27007388 */ /* 0x000fe20000000800 */
[----:B------:R-:W-:Y:S01]  /*27a0*/  LEA R70, R70, R65, 0x8 ;  /* 0x0000004146467211 */ /* 0x000fe200078e40ff */
[----:B------:R-:W-:Y:S02]  /*27b0*/  @!P2 FMUL R30, R30, R59 ;  /* 0x0000003b1e1ea220 */ /* 0x000fe40000400000 */
[----:B------:R-:W-:Y:S01]  /*27c0*/  STS [R40+0x100], R9 ;  /* 0x0001000928007388 */ /* 0x000fe20000000800 */
[----:B------:R-:W-:-:S03]  /*27d0*/  IMAD R68, R68, 0x100, R65 ;  /* 0x0000010044447824 */ /* 0x000fc600078e0241 */
[----:B------:R-:W-:Y:S01]  /*27e0*/  STS [R41+0x500], R12 ;  /* 0x0005000c29007388 */ /* 0x000fe20000000800 */
[----:B------:R-:W-:-:S03]  /*27f0*/  IMAD R65, R66, 0x100, R65 ;  /* 0x0000010042417824 */ /* 0x000fc600078e0241 */
[----:B------:R-:W-:Y:S01]  /*2800*/  STS [R44+0x900], R13 ;  /* 0x0009000d2c007388 */ /* 0x000fe20000000800 */
[----:B0-----:R-:W-:-:S03]  /*2810*/  IMAD.WIDE R72, R72, 0x4, R4 ;  /* 0x0000000448487825 */ /* 0x001fc600078e0204 */
[----:B------:R-:W-:Y:S01]  /*2820*/  STS [R39+0xd00], R28 ;  /* 0x000d001c27007388 */ /* 0x000fe20000000800 */
[----:B------:R-:W-:-:S03]  /*2830*/  IMAD.WIDE R70, R70, 0x4, R4 ;  /* 0x0000000446467825 */ /* 0x000fc600078e0204 */
[----:B------:R-:W-:Y:S01]  /*2840*/  STS [R40+0x200], R7 ;  /* 0x0002000728007388 */ /* 0x000fe20000000800 */
[----:B------:R-:W-:-:S03]  /*2850*/  IMAD.WIDE R68, R68, 0x4, R4 ;  /* 0x0000000444447825 */ /* 0x000fc600078e0204 */
[----:B------:R-:W-:Y:S01]  /*2860*/  STS [R41+0x600], R10 ;  /* 0x0006000a29007388 */ /* 0x000fe20000000800 */
[----:B------:R-:W-:-:S03]  /*2870*/  @!P5 FMUL R36, R36, R59 ;  /* 0x0000003b2424d220 */ /* 0x000fc60000400000 */
[----:B------:R-:W-:Y:S04]  /*2880*/  STS [R44+0xa00], R31 ;  /* 0x000a001f2c007388 */ /* 0x000fe80000000800 */
[----:B------:R0:W-:Y:S01]  /*2890*/  STS [R39+0xe00], R30 ;  /* 0x000e001e27007388 */ /* 0x0001e20000000800 */
[----:B------:R-:W-:-:S03]  /*28a0*/  LOP3.LUT R64, R64, 0x3fc, RZ, 0xc0, !PT ;  /* 0x000003fc40407812 */ /* 0x000fc600078ec0ff */
[----:B------:R-:W-:Y:S04]  /*28b0*/  STS [R40+0x300], R29 ;  /* 0x0003001d28007388 */ /* 0x000fe80000000800 */
[----:B------:R-:W-:Y:S01]  /*28c0*/  @P3 STG.E.128 desc[UR6][R72.64], R24 ;  /* 0x0000001848003986 */ /* 0x000fe2000c101d06 */
[----:B0-----:R-:W-:-:S03]  /*28d0*/  IMAD.WIDE R30, R65, 0x4, R4 ;  /* 0x00000004411e7825 */ /* 0x001fc600078e0204 */
[----:B------:R-:W-:Y:S04]  /*28e0*/  STS [R41+0x700], R38 ;  /* 0x0007002629007388 */ /* 0x000fe80000000800 */
[----:B------:R-:W-:Y:S04]  /*28f0*/  @P0 STG.E.128 desc[UR6][R70.64], R32 ;  /* 0x0000002046000986 */ /* 0x000fe8000c101d06 */
[----:B------:R-:W-:Y:S04]  /*2900*/  STS [R44+0xb00], R15 ;  /* 0x000b000f2c007388 */ /* 0x000fe80000000800 */
[----:B------:R0:W-:Y:S01]  /*2910*/  @P6 STG.E.128 desc[UR6][R68.64], R20 ;  /* 0x0000001444006986 */ /* 0x0001e2000c101d06 */
[----:B------:R-:W-:-:S03]  /*2920*/  LOP3.LUT R8, R64, 0x400, RZ, 0xfc, !PT ;  /* 0x0000040040087812 */ /* 0x000fc600078efcff */
[----:B------:R-:W-:Y:S04]  /*2930*/  STS [R39+0xf00], R36 ;  /* 0x000f002427007388 */ /* 0x000fe80000000800 */
[----:B------:R1:W-:Y:S01]  /*2940*/  @P1 STG.E.128 desc[UR6][R30.64], R16 ;  /* 0x000000101e001986 */ /* 0x0003e2000c101d06 */
[----:B------:R-:W-:Y:S02]  /*2950*/  LOP3.LUT R9, R64, 0x800, RZ, 0xfc, !PT ;  /* 0x0000080040097812 */ /* 0x000fe400078efcff */
[----:B------:R-:W-:Y:S02]  /*2960*/  SHF.R.U32.HI R4, RZ, 0x2, R6 ;  /* 0x00000002ff047819 */ /* 0x000fe40000011606 */
[----:B------:R-:W-:Y:S02]  /*2970*/  SHF.R.U32.HI R8, RZ, 0x4, R8 ;  /* 0x00000004ff087819 */ /* 0x000fe40000011608 */
[----:B------:R-:W-:-:S02]  /*2980*/  SHF.R.U32.HI R9, RZ, 0x4, R9 ;  /* 0x00000004ff097819 */ /* 0x000fc40000011609 */
[----:B------:R-:W-:Y:S01]  /*2990*/  LOP3.LUT R4, R4, 0x30, RZ, 0xc0, !PT ;  /* 0x0000003004047812 */ /* 0x000fe200078ec0ff */
[----:B0-----:R-:W0:Y:S01]  /*29a0*/  LDC.64 R20, c[0x0][0x268] ;  /* 0x00009a00ff147b82 */ /* 0x001e220000000a00 */
[----:B------:R-:W-:Y:S02]  /*29b0*/  LOP3.LUT R8, R8, 0x70, RZ, 0xc0, !PT ;  /* 0x0000007008087812 */ /* 0x000fe400078ec0ff */
[----:B------:R-:W-:Y:S01]  /*29c0*/  LOP3.LUT R9, R9, 0xb0, RZ, 0xc0, !PT ;  /* 0x000000b009097812 */ /* 0x000fe200078ec0ff */
[----:B------:R-:W-:Y:S02]  /*29d0*/  VIADD R5, R4, UR4 ;  /* 0x0000000404057c36 */ /* 0x000fe40008000000 */
[----:B------:R-:W-:Y:S02]  /*29e0*/  VIADD R7, R8, UR4 ;  /* 0x0000000408077c36 */ /* 0x000fe40008000000 */
[----:B------:R-:W-:Y:S01]  /*29f0*/  VIADD R9, R9, UR4 ;  /* 0x0000000409097c36 */ /* 0x000fe20008000000 */
[C---:B------:R-:W-:Y:S01]  /*2a00*/  LEA R12, R64.reuse, R5, 0x2 ;  /* 0x00000005400c7211 */ /* 0x040fe200078e10ff */
[----:B------:R-:W-:Y:S01]  /*2a10*/  BAR.SYNC.DEFER_BLOCKING 0x0 ;  /* 0x0000000000007b1d */ /* 0x000fe20000010000 */
[----:B------:R-:W-:-:S02]  /*2a20*/  IMAD R8, R64, 0x4, R7 ;  /* 0x0000000440087824 */ /* 0x000fc400078e0207 */
[----:B------:R-:W-:Y:S01]  /*2a30*/  IMAD R4, R64, 0x4, R9 ;  /* 0x0000000440047824 */ /* 0x000fe200078e0209 */
[----:B------:R-:W-:Y:S02]  /*2a40*/  SHF.R.S32.HI R25, RZ, 0x1f, R2 ;  /* 0x0000001fff197819 */ /* 0x000fe40000011402 */
[----:B------:R-:W-:Y:S02]  /*2a50*/  SHF.R.U32.HI R0, RZ, 0x6, R0 ;  /* 0x00000006ff007819 */ /* 0x000fe40000011600 */
[----:B------:R-:W-:Y:S01]  /*2a60*/  LEA.HI R25, R25, R2, RZ, 0x6 ;  /* 0x0000000219197211 */ /* 0x000fe200078f30ff */
[----:B------:R-:W2:Y:S04]  /*2a70*/  LDS.128 R12, [R12] ;  /* 0x000000000c0c7984 */ /* 0x000ea80000000c00 */
[----:B------:R-:W3:Y:S04]  /*2a80*/  LDS.128 R8, [R8+0x1000] ;  /* 0x0010000008087984 */ /* 0x000ee80000000c00 */
[----:B------:R-:W4:Y:S01]  /*2a90*/  LDS.128 R4, [R4+0x2000] ;  /* 0x0020000004047984 */ /* 0x000f220000000c00 */
[----:B------:R-:W-:Y:S01]  /*2aa0*/  IMAD.SHL.U32 R22, R25, 0x100, RZ ;  /* 0x0000010019167824 */ /* 0x000fe200078e00ff */
[----:B------:R-:W-:-:S02]  /*2ab0*/  SGXT.U32 R0, R0, 0x2 ;  /* 0x000000020000781a */ /* 0x000fc40000000000 */
[----:B------:R-:W-:Y:S02]  /*2ac0*/  LOP3.LUT R23, R25, 0xffffffc0, RZ, 0xc0, !PT ;  /* 0xffffffc019177812 */ /* 0x000fe400078ec0ff */
[----:B-1----:R-:W-:Y:S02]  /*2ad0*/  LOP3.LUT R17, R22, 0xffffc000, RZ, 0xc0, !PT ;  /* 0xffffc00016117812 */ /* 0x002fe400078ec0ff */
[----:B------:R-:W-:Y:S02]  /*2ae0*/  LOP3.LUT R0, R0, R3, RZ, 0xfc, !PT ;  /* 0x0000000300007212 */ /* 0x000fe400078efcff */
[----:B------:R-:W-:Y:S02]  /*2af0*/  LOP3.LUT R16, R64, 0xc00, RZ, 0xfc, !PT ;  /* 0x00000c0040107812 */ /* 0x000fe400078efcff */
[----:B------:R-:W-:Y:S02]  /*2b00*/  ISETP.GE.AND P0, PT, R2, 0x100, PT ;  /* 0x000001000200780c */ /* 0x000fe40003f06270 */
[----:B------:R-:W-:-:S02]  /*2b10*/  IADD3 R23, R17, R2, -R23 ;  /* 0x0000000211177210 */ /* 0x000fc40007ffe817 */
[C---:B------:R-:W-:Y:S02]  /*2b20*/  LOP3.LUT R3, R0.reuse, 0x4, RZ, 0xfc, !PT ;  /* 0x0000000400037812 */ /* 0x040fe400078efcff */
[C---:B------:R-:W-:Y:S02]  /*2b30*/  LOP3.LUT R2, R0.reuse, 0x8, RZ, 0xfc, !PT ;  /* 0x0000000800027812 */ /* 0x040fe400078efcff */
[----:B------:R-:W-:Y:S02]  /*2b40*/  SHF.R.U32.HI R16, RZ, 0x4, R16 ;  /* 0x00000004ff107819 */ /* 0x000fe40000011610 */
[C---:B------:R-:W-:Y:S02]  /*2b50*/  LOP3.LUT R22, R0.reuse, 0xc, RZ, 0xfc, !PT ;  /* 0x0000000c00167812 */ /* 0x040fe400078efcff */
[----:B------:R-:W-:Y:S02]  /*2b60*/  ISETP.LT.AND P1, PT, R0, 0x100, !P0 ;  /* 0x000001000000780c */ /* 0x000fe40004721270 */
[----:B------:R-:W-:-:S02]  /*2b70*/  ISETP.LT.AND P2, PT, R3, 0x100, !P0 ;  /* 0x000001000300780c */ /* 0x000fc40004741270 */
[----:B------:R-:W-:Y:S01]  /*2b80*/  ISETP.LT.AND P3, PT, R2, 0x100, !P0 ;  /* 0x000001000200780c */ /* 0x000fe20004761270 */
[--C-:B------:R-:W-:Y:S01]  /*2b90*/  IMAD R17, R0, 0x40, R23.reuse ;  /* 0x0000004000117824 */ /* 0x100fe200078e0217 */
[----:B------:R-:W-:Y:S02]  /*2ba0*/  LOP3.LUT R16, R16, 0xf0, RZ, 0xc0, !PT ;  /* 0x000000f010107812 */ /* 0x000fe400078ec0ff */
[----:B------:R-:W-:Y:S01]  /*2bb0*/  ISETP.LT.AND P0, PT, R22, 0x100, !P0 ;  /* 0x000001001600780c */ /* 0x000fe20004701270 */
[--C-:B------:R-:W-:Y:S02]  /*2bc0*/  IMAD R19, R3, 0x40, R23.reuse ;  /* 0x0000004003137824 */ /* 0x100fe400078e0217 */
[----:B------:R-:W-:Y:S02]  /*2bd0*/  IMAD R25, R2, 0x40, R23 ;  /* 0x0000004002197824 */ /* 0x000fe400078e0217 */
[----:B------:R-:W-:Y:S02]  /*2be0*/  VIADD R27, R16, UR4 ;  /* 0x00000004101b7c36 */ /* 0x000fe40008000000 */
[----:B0-----:R-:W-:-:S04]  /*2bf0*/  IMAD.WIDE R2, R17, 0x4, R20 ;  /* 0x0000000411027825 */ /* 0x001fc800078e0214 */
[--C-:B------:R-:W-:Y:S01]  /*2c00*/  IMAD.WIDE R16, R19, 0x4, R20.reuse ;  /* 0x0000000413107825 */ /* 0x100fe200078e0214 */
[----:B--2---:R0:W-:Y:S03]  /*2c10*/  @P1 STG.E.128 desc[UR6][R2.64], R12 ;  /* 0x0000000c02001986 */ /* 0x0041e6000c101d06 */
[----:B------:R-:W-:Y:S01]  /*2c20*/  IMAD.WIDE R18, R25, 0x4, R20 ;  /* 0x0000000419127825 */ /* 0x000fe200078e0214 */
[----:B---3--:R0:W-:Y:S04]  /*2c30*/  @P2 STG.E.128 desc[UR6][R16.64], R8 ;  /* 0x0000000810002986 */ /* 0x0081e8000c101d06 */
[----:B----4-:R0:W-:Y:S01]  /*2c40*/  @P3 STG.E.128 desc[UR6][R18.64], R4 ;  /* 0x0000000412003986 */ /* 0x0101e2000c101d06 */
[----:B------:R-:W-:Y:S01]  /*2c50*/  IMAD R27, R64, 0x4, R27 ;  /* 0x00000004401b7824 */ /* 0x000fe200078e021b */
[----:B0-----:R-:W-:Y:S06]  /*2c60*/  @!P0 EXIT ;  /* 0x000000000000894d */ /* 0x001fec0003800000 */
[----:B------:R-:W0:Y:S01]  /*2c70*/  LDS.128 R24, [R27+0x3000] ;  /* 0x003000001b187984 */ /* 0x000e220000000c00 */
[----:B------:R-:W-:-:S04]  /*2c80*/  IMAD R23, R22, 0x40, R23 ;  /* 0x0000004016177824 */ /* 0x000fc800078e0217 */
[----:B------:R-:W-:-:S05]  /*2c90*/  IMAD.WIDE R20, R23, 0x4, R20 ;  /* 0x0000000417147825 */ /* 0x000fca00078e0214 */
[----:B0-----:R-:W-:Y:S01]  /*2ca0*/  STG.E.128 desc[UR6][R20.64], R24 ;  /* 0x0000001814007986 */ /* 0x001fe2000c101d06 */
[----:B------:R-:W-:Y:S05]  /*2cb0*/  EXIT ;  /* 0x000000000000794d */ /* 0x000fea0003800000 */
.L_x_0:
[----:B------:R-:W-:-:S00]  /*2cc0*/  BRA `(.L_x_0) ;  /* 0xfffffffc00fc7947 */ /* 0x000fc0000383ffff */
[----:B------:R-:W-:-:S00]  /*2cd0*/  NOP ;  /* 0x0000000000007918 */ /* 0x000fc00000000000 */
        /* <DEDUP_REMOVED lines=10> */
.L_x_1:


//--------------------- .nv.global.init           --------------------------
	.section	.nv.global.init,"aw",@progbits
.nv.global.init:
	.type		_$_str,@object
	.size		_$_str,(_$_str_$_2 - _$_str)
_$_str:
        /*0000*/ 	.byte	0x5f, 0x5f, 0x43, 0x55, 0x44, 0x41, 0x5f, 0x46, 0x54, 0x5a, 0x00
	.type		_$_str_$_2,@object
	.size		_$_str_$_2,(.L_1 - _$_str_$_2)
_$_str_$_2:
        /*000b*/ 	.byte	0x5f, 0x5f, 0x43, 0x55, 0x44, 0x41, 0x5f, 0x50, 0x52, 0x45, 0x43, 0x5f, 0x53, 0x51, 0x52, 0x54
        /*001b*/ 	.byte	0x00
.L_1:


//--------------------- .nv.shared.triton_poi_fused__native_batch_norm_legit_no_training__prelu_kernel_cat_32 --------------------------
	.section	.nv.shared.triton_poi_fused__native_batch_norm_legit_no_training__prelu_kernel_cat_32,"aw",@nobits
	.sectionflags	@""
	.align	16
	.zero		1024


//--------------------- .nv.constant0.triton_poi_fused__native_batch_norm_legit_no_training__prelu_kernel_cat_32 --------------------------
	.section	.nv.constant0.triton_poi_fused__native_batch_norm_legit_no_training__prelu_kernel_cat_32,"a",@progbits
	.sectionflags	@""
	.align	4
.nv.constant0.triton_poi_fused__native_batch_norm_legit_no_training__prelu_kernel_cat_32:
	.zero		632
